//
// Generated by NVIDIA NVVM Compiler
//
// Compiler Build ID: CL-36424714
// Cuda compilation tools, release 13.0, V13.0.88
// Based on NVVM 20.0.0
//

.version 9.0
.target sm_100
.address_size 64

	// .globl	_Z15GPercentReturnsPfS_i
.extern .func  (.param .b32 func_retval0) vprintf
(
	.param .b64 vprintf_param_0,
	.param .b64 vprintf_param_1
)
;
.global .align 4 .b8 precalc_xorwow_matrix[102400];
.global .align 4 .b8 precalc_xorwow_offset_matrix[102400];
.global .align 4 .b8 mrg32k3aM1[2304];
.global .align 4 .b8 mrg32k3aM2[2304];
.global .align 4 .b8 mrg32k3aM1SubSeq[2016];
.global .align 4 .b8 mrg32k3aM2SubSeq[2016];
.global .align 4 .b8 mrg32k3aM1Seq[2304];
.global .align 4 .b8 mrg32k3aM2Seq[2304];
.const .align 8 .b8 __cr_lgamma_table[72];
.const .align 4 .b8 c_returns[33660];
.const .align 4 .b8 c_averages[340];
.const .align 4 .b8 c_covariance[28900];
// _ZZ15GPercentReturnsPfS_iE7closing has been demoted
// _ZZ15GReduceAverageRPfiiE6reduce has been demoted
.extern .shared .align 16 .b8 sharedMemory[];
.global .align 1 .b8 $str[4] = {37, 100, 10};

.visible .entry _Z15GPercentReturnsPfS_i(
	.param .u64 .ptr .align 1 _Z15GPercentReturnsPfS_i_param_0,
	.param .u64 .ptr .align 1 _Z15GPercentReturnsPfS_i_param_1,
	.param .u32 _Z15GPercentReturnsPfS_i_param_2
)
{
	.reg .pred 	%p<2>;
	.reg .b32 	%r<8>;
	.reg .b32 	%f<6>;
	.reg .b64 	%rd<9>;
	// demoted variable
	.shared .align 4 .b8 _ZZ15GPercentReturnsPfS_iE7closing[400];
	ld.param.u64 	%rd2, [_Z15GPercentReturnsPfS_i_param_0];
	ld.param.u64 	%rd1, [_Z15GPercentReturnsPfS_i_param_1];
	cvta.to.global.u64 	%rd3, %rd2;
	mov.u32 	%r1, %ctaid.x;
	mov.u32 	%r4, %tid.x;
	mad.lo.s32 	%r2, %r1, 100, %r4;
	mul.wide.u32 	%rd4, %r2, 4;
	add.s64 	%rd5, %rd3, %rd4;
	ld.global.f32 	%f1, [%rd5];
	shl.b32 	%r5, %r4, 2;
	mov.u32 	%r6, _ZZ15GPercentReturnsPfS_iE7closing;
	add.s32 	%r3, %r6, %r5;
	st.shared.f32 	[%r3], %f1;
	bar.sync 	0;
	setp.eq.s32 	%p1, %r4, 99;
	@%p1 bra 	$L__BB0_2;
	cvta.to.global.u64 	%rd6, %rd1;
	sub.s32 	%r7, %r2, %r1;
	ld.shared.f32 	%f2, [%r3+4];
	ld.shared.f32 	%f3, [%r3];
	sub.f32 	%f4, %f2, %f3;
	div.rn.f32 	%f5, %f4, %f3;
	mul.wide.u32 	%rd7, %r7, 4;
	add.s64 	%rd8, %rd6, %rd7;
	st.global.f32 	[%rd8], %f5;
$L__BB0_2:
	ret;

}
	// .globl	_Z15GReduceAverageRPfii
.visible .entry _Z15GReduceAverageRPfii(
	.param .u64 .ptr .align 1 _Z15GReduceAverageRPfii_param_0,
	.param .u32 _Z15GReduceAverageRPfii_param_1,
	.param .u32 _Z15GReduceAverageRPfii_param_2
)
{
	.reg .pred 	%p<6>;
	.reg .b32 	%r<18>;
	.reg .b32 	%f<10>;
	.reg .b64 	%rd<8>;
	// demoted variable
	.shared .align 4 .b8 _ZZ15GReduceAverageRPfiiE6reduce[396];
	ld.param.u64 	%rd1, [_Z15GReduceAverageRPfii_param_0];
	ld.param.u32 	%r17, [_Z15GReduceAverageRPfii_param_2];
	mov.u32 	%r1, %tid.x;
	mov.u32 	%r2, %ctaid.x;
	mov.u32 	%r7, %ntid.x;
	mad.lo.s32 	%r8, %r2, %r7, %r1;
	mul.wide.u32 	%rd2, %r8, 4;
	mov.u64 	%rd3, c_returns;
	add.s64 	%rd4, %rd3, %rd2;
	ld.const.f32 	%f1, [%rd4];
	shl.b32 	%r9, %r1, 2;
	mov.u32 	%r10, _ZZ15GReduceAverageRPfiiE6reduce;
	add.s32 	%r3, %r10, %r9;
	st.shared.f32 	[%r3], %f1;
	bar.sync 	0;
	setp.lt.s32 	%p1, %r1, %r17;
	@%p1 bra 	$L__BB1_2;
	ld.shared.f32 	%f2, [%r3];
	sub.s32 	%r11, %r1, %r17;
	shl.b32 	%r12, %r11, 2;
	add.s32 	%r14, %r10, %r12;
	ld.shared.f32 	%f3, [%r14];
	add.f32 	%f4, %f2, %f3;
	st.shared.f32 	[%r14], %f4;
$L__BB1_2:
	bar.sync 	0;
	setp.lt.s32 	%p2, %r17, 2;
	@%p2 bra 	$L__BB1_6;
$L__BB1_3:
	shr.u32 	%r5, %r17, 1;
	setp.ge.u32 	%p3, %r1, %r5;
	@%p3 bra 	$L__BB1_5;
	shl.b32 	%r15, %r5, 2;
	add.s32 	%r16, %r3, %r15;
	ld.shared.f32 	%f5, [%r16];
	ld.shared.f32 	%f6, [%r3];
	add.f32 	%f7, %f5, %f6;
	st.shared.f32 	[%r3], %f7;
$L__BB1_5:
	bar.sync 	0;
	setp.gt.u32 	%p4, %r17, 3;
	mov.u32 	%r17, %r5;
	@%p4 bra 	$L__BB1_3;
$L__BB1_6:
	setp.ne.s32 	%p5, %r1, 0;
	@%p5 bra 	$L__BB1_8;
	ld.shared.f32 	%f8, [_ZZ15GReduceAverageRPfiiE6reduce];
	div.rn.f32 	%f9, %f8, 0f42C60000;
	cvta.to.global.u64 	%rd5, %rd1;
	mul.wide.u32 	%rd6, %r2, 4;
	add.s64 	%rd7, %rd5, %rd6;
	st.global.f32 	[%rd7], %f9;
$L__BB1_8:
	ret;

}
	// .globl	_Z11GCovariancePfi
.visible .entry _Z11GCovariancePfi(
	.param .u64 .ptr .align 1 _Z11GCovariancePfi_param_0,
	.param .u32 _Z11GCovariancePfi_param_1
)
{
	.reg .pred 	%p<3>;
	.reg .b32 	%r<11>;
	.reg .b32 	%f<27>;
	.reg .b64 	%rd<25>;

	ld.param.u64 	%rd7, [_Z11GCovariancePfi_param_0];
	ld.param.u32 	%r5, [_Z11GCovariancePfi_param_1];
	mov.u32 	%r1, %tid.x;
	mov.u32 	%r2, %ctaid.x;
	setp.gt.u32 	%p1, %r2, %r1;
	@%p1 bra 	$L__BB2_5;
	mul.lo.s32 	%r7, %r2, 99;
	mul.wide.u32 	%rd8, %r2, 4;
	mov.u64 	%rd9, c_averages;
	add.s64 	%rd10, %rd9, %rd8;
	ld.const.f32 	%f1, [%rd10];
	mul.wide.u32 	%rd11, %r1, 4;
	add.s64 	%rd12, %rd9, %rd11;
	ld.const.f32 	%f2, [%rd12];
	mul.wide.u32 	%rd13, %r7, 4;
	mov.u64 	%rd14, c_returns;
	add.s64 	%rd15, %rd13, %rd14;
	add.s64 	%rd24, %rd15, 8;
	mul.wide.u32 	%rd16, %r1, 396;
	add.s64 	%rd17, %rd16, %rd14;
	add.s64 	%rd23, %rd17, 8;
	mov.f32 	%f26, 0f00000000;
	mov.b32 	%r10, 0;
$L__BB2_2:
	ld.const.f32 	%f7, [%rd24+-8];
	sub.f32 	%f8, %f7, %f1;
	ld.const.f32 	%f9, [%rd23+-8];
	sub.f32 	%f10, %f9, %f2;
	fma.rn.f32 	%f11, %f8, %f10, %f26;
	ld.const.f32 	%f12, [%rd24+-4];
	sub.f32 	%f13, %f12, %f1;
	ld.const.f32 	%f14, [%rd23+-4];
	sub.f32 	%f15, %f14, %f2;
	fma.rn.f32 	%f16, %f13, %f15, %f11;
	ld.const.f32 	%f17, [%rd24];
	sub.f32 	%f18, %f17, %f1;
	ld.const.f32 	%f19, [%rd23];
	sub.f32 	%f20, %f19, %f2;
	fma.rn.f32 	%f4, %f18, %f20, %f16;
	setp.eq.s32 	%p2, %r10, 96;
	@%p2 bra 	$L__BB2_4;
	ld.const.f32 	%f21, [%rd24+4];
	sub.f32 	%f22, %f21, %f1;
	ld.const.f32 	%f23, [%rd23+4];
	sub.f32 	%f24, %f23, %f2;
	fma.rn.f32 	%f26, %f22, %f24, %f4;
	add.s32 	%r10, %r10, 4;
	add.s64 	%rd24, %rd24, 16;
	add.s64 	%rd23, %rd23, 16;
	bra.uni 	$L__BB2_2;
$L__BB2_4:
	cvta.to.global.u64 	%rd18, %rd7;
	div.rn.f32 	%f25, %f4, 0f42C40000;
	mad.lo.s32 	%r8, %r5, %r2, %r1;
	mul.wide.s32 	%rd19, %r8, 4;
	add.s64 	%rd20, %rd18, %rd19;
	st.global.f32 	[%rd20], %f25;
	mad.lo.s32 	%r9, %r5, %r1, %r2;
	mul.wide.s32 	%rd21, %r9, 4;
	add.s64 	%rd22, %rd18, %rd21;
	st.global.f32 	[%rd22], %f25;
$L__BB2_5:
	ret;

}
	// .globl	_Z10GPortfolioPfS_ii
.visible .entry _Z10GPortfolioPfS_ii(
	.param .u64 .ptr .align 1 _Z10GPortfolioPfS_ii_param_0,
	.param .u64 .ptr .align 1 _Z10GPortfolioPfS_ii_param_1,
	.param .u32 _Z10GPortfolioPfS_ii_param_2,
	.param .u32 _Z10GPortfolioPfS_ii_param_3
)
{
	.local .align 8 .b8 	__local_depot3[56];
	.reg .b64 	%SP;
	.reg .b64 	%SPL;
	.reg .pred 	%p<86>;
	.reg .b32 	%r<1292>;
	.reg .b32 	%f<97>;
	.reg .b64 	%rd<78>;

	mov.u64 	%SPL, __local_depot3;
	cvta.local.u64 	%SP, %SPL;
	ld.param.u64 	%rd13, [_Z10GPortfolioPfS_ii_param_1];
	ld.param.u32 	%r585, [_Z10GPortfolioPfS_ii_param_2];
	ld.param.u32 	%r1291, [_Z10GPortfolioPfS_ii_param_3];
	add.u64 	%rd1, %SPL, 0;
	mov.u32 	%r1, %tid.x;
	mov.u32 	%r2, %ctaid.x;
	mov.u32 	%r588, %ntid.x;
	mad.lo.s32 	%r589, %r2, %r588, %r1;
	xor.b32  	%r590, %r589, -1429050551;
	mul.lo.s32 	%r3, %r590, 1099087573;
	add.s32 	%r591, %r3, -638133224;
	add.s32 	%r1015, %r3, 123456789;
	st.local.v2.u32 	[%rd1], {%r591, %r1015};
	xor.b32  	%r592, %r3, 362436069;
	mov.b32 	%r593, -123459836;
	st.local.v2.u32 	[%rd1+8], {%r592, %r593};
	add.s32 	%r1011, %r3, 5783321;
	mov.b32 	%r594, -589760388;
	st.local.v2.u32 	[%rd1+16], {%r594, %r1011};
	mov.b32 	%r998, 0;
	mov.b64 	%rd76, 10;
$L__BB3_1:
	and.b64  	%rd3, %rd76, 3;
	setp.eq.s64 	%p1, %rd3, 0;
	@%p1 bra 	$L__BB3_113;
	mul.wide.u32 	%rd16, %r998, 3200;
	mov.u64 	%rd17, precalc_xorwow_matrix;
	add.s64 	%rd4, %rd17, %rd16;
	mov.b32 	%r1011, 0;
	mov.u32 	%r1012, %r1011;
	mov.u32 	%r1013, %r1011;
	mov.u32 	%r1014, %r1011;
	mov.u32 	%r1015, %r1011;
	mov.u32 	%r1004, %r1011;
$L__BB3_3:
	mul.wide.u32 	%rd18, %r1004, 4;
	add.s64 	%rd19, %rd1, %rd18;
	ld.local.u32 	%r15, [%rd19+4];
	shl.b32 	%r16, %r1004, 5;
	mov.b32 	%r1010, 0;
$L__BB3_4:
	.pragma "nounroll";
	shr.u32 	%r597, %r15, %r1010;
	and.b32  	%r598, %r597, 1;
	setp.eq.b32 	%p2, %r598, 1;
	not.pred 	%p3, %p2;
	add.s32 	%r599, %r16, %r1010;
	mul.lo.s32 	%r600, %r599, 5;
	mul.wide.u32 	%rd20, %r600, 4;
	add.s64 	%rd5, %rd4, %rd20;
	@%p3 bra 	$L__BB3_6;
	ld.global.u32 	%r601, [%rd5];
	xor.b32  	%r1015, %r1015, %r601;
	ld.global.u32 	%r602, [%rd5+4];
	xor.b32  	%r1014, %r1014, %r602;
	ld.global.u32 	%r603, [%rd5+8];
	xor.b32  	%r1013, %r1013, %r603;
	ld.global.u32 	%r604, [%rd5+12];
	xor.b32  	%r1012, %r1012, %r604;
	ld.global.u32 	%r605, [%rd5+16];
	xor.b32  	%r1011, %r1011, %r605;
$L__BB3_6:
	and.b32  	%r607, %r597, 2;
	setp.eq.s32 	%p4, %r607, 0;
	@%p4 bra 	$L__BB3_8;
	ld.global.u32 	%r608, [%rd5+20];
	xor.b32  	%r1015, %r1015, %r608;
	ld.global.u32 	%r609, [%rd5+24];
	xor.b32  	%r1014, %r1014, %r609;
	ld.global.u32 	%r610, [%rd5+28];
	xor.b32  	%r1013, %r1013, %r610;
	ld.global.u32 	%r611, [%rd5+32];
	xor.b32  	%r1012, %r1012, %r611;
	ld.global.u32 	%r612, [%rd5+36];
	xor.b32  	%r1011, %r1011, %r612;
$L__BB3_8:
	and.b32  	%r614, %r597, 4;
	setp.eq.s32 	%p5, %r614, 0;
	@%p5 bra 	$L__BB3_10;
	ld.global.u32 	%r615, [%rd5+40];
	xor.b32  	%r1015, %r1015, %r615;
	ld.global.u32 	%r616, [%rd5+44];
	xor.b32  	%r1014, %r1014, %r616;
	ld.global.u32 	%r617, [%rd5+48];
	xor.b32  	%r1013, %r1013, %r617;
	ld.global.u32 	%r618, [%rd5+52];
	xor.b32  	%r1012, %r1012, %r618;
	ld.global.u32 	%r619, [%rd5+56];
	xor.b32  	%r1011, %r1011, %r619;
$L__BB3_10:
	and.b32  	%r621, %r597, 8;
	setp.eq.s32 	%p6, %r621, 0;
	@%p6 bra 	$L__BB3_12;
	ld.global.u32 	%r622, [%rd5+60];
	xor.b32  	%r1015, %r1015, %r622;
	ld.global.u32 	%r623, [%rd5+64];
	xor.b32  	%r1014, %r1014, %r623;
	ld.global.u32 	%r624, [%rd5+68];
	xor.b32  	%r1013, %r1013, %r624;
	ld.global.u32 	%r625, [%rd5+72];
	xor.b32  	%r1012, %r1012, %r625;
	ld.global.u32 	%r626, [%rd5+76];
	xor.b32  	%r1011, %r1011, %r626;
$L__BB3_12:
	and.b32  	%r628, %r597, 16;
	setp.eq.s32 	%p7, %r628, 0;
	@%p7 bra 	$L__BB3_14;
	ld.global.u32 	%r629, [%rd5+80];
	xor.b32  	%r1015, %r1015, %r629;
	ld.global.u32 	%r630, [%rd5+84];
	xor.b32  	%r1014, %r1014, %r630;
	ld.global.u32 	%r631, [%rd5+88];
	xor.b32  	%r1013, %r1013, %r631;
	ld.global.u32 	%r632, [%rd5+92];
	xor.b32  	%r1012, %r1012, %r632;
	ld.global.u32 	%r633, [%rd5+96];
	xor.b32  	%r1011, %r1011, %r633;
$L__BB3_14:
	and.b32  	%r635, %r597, 32;
	setp.eq.s32 	%p8, %r635, 0;
	@%p8 bra 	$L__BB3_16;
	ld.global.u32 	%r636, [%rd5+100];
	xor.b32  	%r1015, %r1015, %r636;
	ld.global.u32 	%r637, [%rd5+104];
	xor.b32  	%r1014, %r1014, %r637;
	ld.global.u32 	%r638, [%rd5+108];
	xor.b32  	%r1013, %r1013, %r638;
	ld.global.u32 	%r639, [%rd5+112];
	xor.b32  	%r1012, %r1012, %r639;
	ld.global.u32 	%r640, [%rd5+116];
	xor.b32  	%r1011, %r1011, %r640;
$L__BB3_16:
	and.b32  	%r642, %r597, 64;
	setp.eq.s32 	%p9, %r642, 0;
	@%p9 bra 	$L__BB3_18;
	ld.global.u32 	%r643, [%rd5+120];
	xor.b32  	%r1015, %r1015, %r643;
	ld.global.u32 	%r644, [%rd5+124];
	xor.b32  	%r1014, %r1014, %r644;
	ld.global.u32 	%r645, [%rd5+128];
	xor.b32  	%r1013, %r1013, %r645;
	ld.global.u32 	%r646, [%rd5+132];
	xor.b32  	%r1012, %r1012, %r646;
	ld.global.u32 	%r647, [%rd5+136];
	xor.b32  	%r1011, %r1011, %r647;
$L__BB3_18:
	and.b32  	%r649, %r597, 128;
	setp.eq.s32 	%p10, %r649, 0;
	@%p10 bra 	$L__BB3_20;
	ld.global.u32 	%r650, [%rd5+140];
	xor.b32  	%r1015, %r1015, %r650;
	ld.global.u32 	%r651, [%rd5+144];
	xor.b32  	%r1014, %r1014, %r651;
	ld.global.u32 	%r652, [%rd5+148];
	xor.b32  	%r1013, %r1013, %r652;
	ld.global.u32 	%r653, [%rd5+152];
	xor.b32  	%r1012, %r1012, %r653;
	ld.global.u32 	%r654, [%rd5+156];
	xor.b32  	%r1011, %r1011, %r654;
$L__BB3_20:
	and.b32  	%r656, %r597, 256;
	setp.eq.s32 	%p11, %r656, 0;
	@%p11 bra 	$L__BB3_22;
	ld.global.u32 	%r657, [%rd5+160];
	xor.b32  	%r1015, %r1015, %r657;
	ld.global.u32 	%r658, [%rd5+164];
	xor.b32  	%r1014, %r1014, %r658;
	ld.global.u32 	%r659, [%rd5+168];
	xor.b32  	%r1013, %r1013, %r659;
	ld.global.u32 	%r660, [%rd5+172];
	xor.b32  	%r1012, %r1012, %r660;
	ld.global.u32 	%r661, [%rd5+176];
	xor.b32  	%r1011, %r1011, %r661;
$L__BB3_22:
	and.b32  	%r663, %r597, 512;
	setp.eq.s32 	%p12, %r663, 0;
	@%p12 bra 	$L__BB3_24;
	ld.global.u32 	%r664, [%rd5+180];
	xor.b32  	%r1015, %r1015, %r664;
	ld.global.u32 	%r665, [%rd5+184];
	xor.b32  	%r1014, %r1014, %r665;
	ld.global.u32 	%r666, [%rd5+188];
	xor.b32  	%r1013, %r1013, %r666;
	ld.global.u32 	%r667, [%rd5+192];
	xor.b32  	%r1012, %r1012, %r667;
	ld.global.u32 	%r668, [%rd5+196];
	xor.b32  	%r1011, %r1011, %r668;
$L__BB3_24:
	and.b32  	%r670, %r597, 1024;
	setp.eq.s32 	%p13, %r670, 0;
	@%p13 bra 	$L__BB3_26;
	ld.global.u32 	%r671, [%rd5+200];
	xor.b32  	%r1015, %r1015, %r671;
	ld.global.u32 	%r672, [%rd5+204];
	xor.b32  	%r1014, %r1014, %r672;
	ld.global.u32 	%r673, [%rd5+208];
	xor.b32  	%r1013, %r1013, %r673;
	ld.global.u32 	%r674, [%rd5+212];
	xor.b32  	%r1012, %r1012, %r674;
	ld.global.u32 	%r675, [%rd5+216];
	xor.b32  	%r1011, %r1011, %r675;
$L__BB3_26:
	and.b32  	%r677, %r597, 2048;
	setp.eq.s32 	%p14, %r677, 0;
	@%p14 bra 	$L__BB3_28;
	ld.global.u32 	%r678, [%rd5+220];
	xor.b32  	%r1015, %r1015, %r678;
	ld.global.u32 	%r679, [%rd5+224];
	xor.b32  	%r1014, %r1014, %r679;
	ld.global.u32 	%r680, [%rd5+228];
	xor.b32  	%r1013, %r1013, %r680;
	ld.global.u32 	%r681, [%rd5+232];
	xor.b32  	%r1012, %r1012, %r681;
	ld.global.u32 	%r682, [%rd5+236];
	xor.b32  	%r1011, %r1011, %r682;
$L__BB3_28:
	and.b32  	%r684, %r597, 4096;
	setp.eq.s32 	%p15, %r684, 0;
	@%p15 bra 	$L__BB3_30;
	ld.global.u32 	%r685, [%rd5+240];
	xor.b32  	%r1015, %r1015, %r685;
	ld.global.u32 	%r686, [%rd5+244];
	xor.b32  	%r1014, %r1014, %r686;
	ld.global.u32 	%r687, [%rd5+248];
	xor.b32  	%r1013, %r1013, %r687;
	ld.global.u32 	%r688, [%rd5+252];
	xor.b32  	%r1012, %r1012, %r688;
	ld.global.u32 	%r689, [%rd5+256];
	xor.b32  	%r1011, %r1011, %r689;
$L__BB3_30:
	and.b32  	%r691, %r597, 8192;
	setp.eq.s32 	%p16, %r691, 0;
	@%p16 bra 	$L__BB3_32;
	ld.global.u32 	%r692, [%rd5+260];
	xor.b32  	%r1015, %r1015, %r692;
	ld.global.u32 	%r693, [%rd5+264];
	xor.b32  	%r1014, %r1014, %r693;
	ld.global.u32 	%r694, [%rd5+268];
	xor.b32  	%r1013, %r1013, %r694;
	ld.global.u32 	%r695, [%rd5+272];
	xor.b32  	%r1012, %r1012, %r695;
	ld.global.u32 	%r696, [%rd5+276];
	xor.b32  	%r1011, %r1011, %r696;
$L__BB3_32:
	and.b32  	%r698, %r597, 16384;
	setp.eq.s32 	%p17, %r698, 0;
	@%p17 bra 	$L__BB3_34;
	ld.global.u32 	%r699, [%rd5+280];
	xor.b32  	%r1015, %r1015, %r699;
	ld.global.u32 	%r700, [%rd5+284];
	xor.b32  	%r1014, %r1014, %r700;
	ld.global.u32 	%r701, [%rd5+288];
	xor.b32  	%r1013, %r1013, %r701;
	ld.global.u32 	%r702, [%rd5+292];
	xor.b32  	%r1012, %r1012, %r702;
	ld.global.u32 	%r703, [%rd5+296];
	xor.b32  	%r1011, %r1011, %r703;
$L__BB3_34:
	and.b32  	%r705, %r597, 32768;
	setp.eq.s32 	%p18, %r705, 0;
	@%p18 bra 	$L__BB3_36;
	ld.global.u32 	%r706, [%rd5+300];
	xor.b32  	%r1015, %r1015, %r706;
	ld.global.u32 	%r707, [%rd5+304];
	xor.b32  	%r1014, %r1014, %r707;
	ld.global.u32 	%r708, [%rd5+308];
	xor.b32  	%r1013, %r1013, %r708;
	ld.global.u32 	%r709, [%rd5+312];
	xor.b32  	%r1012, %r1012, %r709;
	ld.global.u32 	%r710, [%rd5+316];
	xor.b32  	%r1011, %r1011, %r710;
$L__BB3_36:
	add.s32 	%r1010, %r1010, 16;
	setp.ne.s32 	%p19, %r1010, 32;
	@%p19 bra 	$L__BB3_4;
	mad.lo.s32 	%r711, %r1004, -31, %r16;
	add.s32 	%r1004, %r711, 1;
	setp.ne.s32 	%p20, %r1004, 5;
	@%p20 bra 	$L__BB3_3;
	st.local.u32 	[%rd1+4], %r1015;
	st.local.v2.u32 	[%rd1+8], {%r1014, %r1013};
	st.local.v2.u32 	[%rd1+16], {%r1012, %r1011};
	setp.eq.s64 	%p21, %rd3, 1;
	@%p21 bra 	$L__BB3_113;
	mov.b32 	%r1011, 0;
	mov.u32 	%r1104, %r1011;
	mov.u32 	%r1105, %r1011;
	mov.u32 	%r1106, %r1011;
	mov.u32 	%r1015, %r1011;
	mov.u32 	%r1096, %r1011;
$L__BB3_40:
	mul.wide.u32 	%rd21, %r1096, 4;
	add.s64 	%rd22, %rd1, %rd21;
	ld.local.u32 	%r191, [%rd22+4];
	shl.b32 	%r192, %r1096, 5;
	mov.b32 	%r1102, 0;
$L__BB3_41:
	.pragma "nounroll";
	shr.u32 	%r714, %r191, %r1102;
	and.b32  	%r715, %r714, 1;
	setp.eq.b32 	%p22, %r715, 1;
	not.pred 	%p23, %p22;
	add.s32 	%r716, %r192, %r1102;
	mul.lo.s32 	%r717, %r716, 5;
	mul.wide.u32 	%rd23, %r717, 4;
	add.s64 	%rd6, %rd4, %rd23;
	@%p23 bra 	$L__BB3_43;
	ld.global.u32 	%r718, [%rd6];
	xor.b32  	%r1015, %r1015, %r718;
	ld.global.u32 	%r719, [%rd6+4];
	xor.b32  	%r1106, %r1106, %r719;
	ld.global.u32 	%r720, [%rd6+8];
	xor.b32  	%r1105, %r1105, %r720;
	ld.global.u32 	%r721, [%rd6+12];
	xor.b32  	%r1104, %r1104, %r721;
	ld.global.u32 	%r722, [%rd6+16];
	xor.b32  	%r1011, %r1011, %r722;
$L__BB3_43:
	and.b32  	%r724, %r714, 2;
	setp.eq.s32 	%p24, %r724, 0;
	@%p24 bra 	$L__BB3_45;
	ld.global.u32 	%r725, [%rd6+20];
	xor.b32  	%r1015, %r1015, %r725;
	ld.global.u32 	%r726, [%rd6+24];
	xor.b32  	%r1106, %r1106, %r726;
	ld.global.u32 	%r727, [%rd6+28];
	xor.b32  	%r1105, %r1105, %r727;
	ld.global.u32 	%r728, [%rd6+32];
	xor.b32  	%r1104, %r1104, %r728;
	ld.global.u32 	%r729, [%rd6+36];
	xor.b32  	%r1011, %r1011, %r729;
$L__BB3_45:
	and.b32  	%r731, %r714, 4;
	setp.eq.s32 	%p25, %r731, 0;
	@%p25 bra 	$L__BB3_47;
	ld.global.u32 	%r732, [%rd6+40];
	xor.b32  	%r1015, %r1015, %r732;
	ld.global.u32 	%r733, [%rd6+44];
	xor.b32  	%r1106, %r1106, %r733;
	ld.global.u32 	%r734, [%rd6+48];
	xor.b32  	%r1105, %r1105, %r734;
	ld.global.u32 	%r735, [%rd6+52];
	xor.b32  	%r1104, %r1104, %r735;
	ld.global.u32 	%r736, [%rd6+56];
	xor.b32  	%r1011, %r1011, %r736;
$L__BB3_47:
	and.b32  	%r738, %r714, 8;
	setp.eq.s32 	%p26, %r738, 0;
	@%p26 bra 	$L__BB3_49;
	ld.global.u32 	%r739, [%rd6+60];
	xor.b32  	%r1015, %r1015, %r739;
	ld.global.u32 	%r740, [%rd6+64];
	xor.b32  	%r1106, %r1106, %r740;
	ld.global.u32 	%r741, [%rd6+68];
	xor.b32  	%r1105, %r1105, %r741;
	ld.global.u32 	%r742, [%rd6+72];
	xor.b32  	%r1104, %r1104, %r742;
	ld.global.u32 	%r743, [%rd6+76];
	xor.b32  	%r1011, %r1011, %r743;
$L__BB3_49:
	and.b32  	%r745, %r714, 16;
	setp.eq.s32 	%p27, %r745, 0;
	@%p27 bra 	$L__BB3_51;
	ld.global.u32 	%r746, [%rd6+80];
	xor.b32  	%r1015, %r1015, %r746;
	ld.global.u32 	%r747, [%rd6+84];
	xor.b32  	%r1106, %r1106, %r747;
	ld.global.u32 	%r748, [%rd6+88];
	xor.b32  	%r1105, %r1105, %r748;
	ld.global.u32 	%r749, [%rd6+92];
	xor.b32  	%r1104, %r1104, %r749;
	ld.global.u32 	%r750, [%rd6+96];
	xor.b32  	%r1011, %r1011, %r750;
$L__BB3_51:
	and.b32  	%r752, %r714, 32;
	setp.eq.s32 	%p28, %r752, 0;
	@%p28 bra 	$L__BB3_53;
	ld.global.u32 	%r753, [%rd6+100];
	xor.b32  	%r1015, %r1015, %r753;
	ld.global.u32 	%r754, [%rd6+104];
	xor.b32  	%r1106, %r1106, %r754;
	ld.global.u32 	%r755, [%rd6+108];
	xor.b32  	%r1105, %r1105, %r755;
	ld.global.u32 	%r756, [%rd6+112];
	xor.b32  	%r1104, %r1104, %r756;
	ld.global.u32 	%r757, [%rd6+116];
	xor.b32  	%r1011, %r1011, %r757;
$L__BB3_53:
	and.b32  	%r759, %r714, 64;
	setp.eq.s32 	%p29, %r759, 0;
	@%p29 bra 	$L__BB3_55;
	ld.global.u32 	%r760, [%rd6+120];
	xor.b32  	%r1015, %r1015, %r760;
	ld.global.u32 	%r761, [%rd6+124];
	xor.b32  	%r1106, %r1106, %r761;
	ld.global.u32 	%r762, [%rd6+128];
	xor.b32  	%r1105, %r1105, %r762;
	ld.global.u32 	%r763, [%rd6+132];
	xor.b32  	%r1104, %r1104, %r763;
	ld.global.u32 	%r764, [%rd6+136];
	xor.b32  	%r1011, %r1011, %r764;
$L__BB3_55:
	and.b32  	%r766, %r714, 128;
	setp.eq.s32 	%p30, %r766, 0;
	@%p30 bra 	$L__BB3_57;
	ld.global.u32 	%r767, [%rd6+140];
	xor.b32  	%r1015, %r1015, %r767;
	ld.global.u32 	%r768, [%rd6+144];
	xor.b32  	%r1106, %r1106, %r768;
	ld.global.u32 	%r769, [%rd6+148];
	xor.b32  	%r1105, %r1105, %r769;
	ld.global.u32 	%r770, [%rd6+152];
	xor.b32  	%r1104, %r1104, %r770;
	ld.global.u32 	%r771, [%rd6+156];
	xor.b32  	%r1011, %r1011, %r771;
$L__BB3_57:
	and.b32  	%r773, %r714, 256;
	setp.eq.s32 	%p31, %r773, 0;
	@%p31 bra 	$L__BB3_59;
	ld.global.u32 	%r774, [%rd6+160];
	xor.b32  	%r1015, %r1015, %r774;
	ld.global.u32 	%r775, [%rd6+164];
	xor.b32  	%r1106, %r1106, %r775;
	ld.global.u32 	%r776, [%rd6+168];
	xor.b32  	%r1105, %r1105, %r776;
	ld.global.u32 	%r777, [%rd6+172];
	xor.b32  	%r1104, %r1104, %r777;
	ld.global.u32 	%r778, [%rd6+176];
	xor.b32  	%r1011, %r1011, %r778;
$L__BB3_59:
	and.b32  	%r780, %r714, 512;
	setp.eq.s32 	%p32, %r780, 0;
	@%p32 bra 	$L__BB3_61;
	ld.global.u32 	%r781, [%rd6+180];
	xor.b32  	%r1015, %r1015, %r781;
	ld.global.u32 	%r782, [%rd6+184];
	xor.b32  	%r1106, %r1106, %r782;
	ld.global.u32 	%r783, [%rd6+188];
	xor.b32  	%r1105, %r1105, %r783;
	ld.global.u32 	%r784, [%rd6+192];
	xor.b32  	%r1104, %r1104, %r784;
	ld.global.u32 	%r785, [%rd6+196];
	xor.b32  	%r1011, %r1011, %r785;
$L__BB3_61:
	and.b32  	%r787, %r714, 1024;
	setp.eq.s32 	%p33, %r787, 0;
	@%p33 bra 	$L__BB3_63;
	ld.global.u32 	%r788, [%rd6+200];
	xor.b32  	%r1015, %r1015, %r788;
	ld.global.u32 	%r789, [%rd6+204];
	xor.b32  	%r1106, %r1106, %r789;
	ld.global.u32 	%r790, [%rd6+208];
	xor.b32  	%r1105, %r1105, %r790;
	ld.global.u32 	%r791, [%rd6+212];
	xor.b32  	%r1104, %r1104, %r791;
	ld.global.u32 	%r792, [%rd6+216];
	xor.b32  	%r1011, %r1011, %r792;
$L__BB3_63:
	and.b32  	%r794, %r714, 2048;
	setp.eq.s32 	%p34, %r794, 0;
	@%p34 bra 	$L__BB3_65;
	ld.global.u32 	%r795, [%rd6+220];
	xor.b32  	%r1015, %r1015, %r795;
	ld.global.u32 	%r796, [%rd6+224];
	xor.b32  	%r1106, %r1106, %r796;
	ld.global.u32 	%r797, [%rd6+228];
	xor.b32  	%r1105, %r1105, %r797;
	ld.global.u32 	%r798, [%rd6+232];
	xor.b32  	%r1104, %r1104, %r798;
	ld.global.u32 	%r799, [%rd6+236];
	xor.b32  	%r1011, %r1011, %r799;
$L__BB3_65:
	and.b32  	%r801, %r714, 4096;
	setp.eq.s32 	%p35, %r801, 0;
	@%p35 bra 	$L__BB3_67;
	ld.global.u32 	%r802, [%rd6+240];
	xor.b32  	%r1015, %r1015, %r802;
	ld.global.u32 	%r803, [%rd6+244];
	xor.b32  	%r1106, %r1106, %r803;
	ld.global.u32 	%r804, [%rd6+248];
	xor.b32  	%r1105, %r1105, %r804;
	ld.global.u32 	%r805, [%rd6+252];
	xor.b32  	%r1104, %r1104, %r805;
	ld.global.u32 	%r806, [%rd6+256];
	xor.b32  	%r1011, %r1011, %r806;
$L__BB3_67:
	and.b32  	%r808, %r714, 8192;
	setp.eq.s32 	%p36, %r808, 0;
	@%p36 bra 	$L__BB3_69;
	ld.global.u32 	%r809, [%rd6+260];
	xor.b32  	%r1015, %r1015, %r809;
	ld.global.u32 	%r810, [%rd6+264];
	xor.b32  	%r1106, %r1106, %r810;
	ld.global.u32 	%r811, [%rd6+268];
	xor.b32  	%r1105, %r1105, %r811;
	ld.global.u32 	%r812, [%rd6+272];
	xor.b32  	%r1104, %r1104, %r812;
	ld.global.u32 	%r813, [%rd6+276];
	xor.b32  	%r1011, %r1011, %r813;
$L__BB3_69:
	and.b32  	%r815, %r714, 16384;
	setp.eq.s32 	%p37, %r815, 0;
	@%p37 bra 	$L__BB3_71;
	ld.global.u32 	%r816, [%rd6+280];
	xor.b32  	%r1015, %r1015, %r816;
	ld.global.u32 	%r817, [%rd6+284];
	xor.b32  	%r1106, %r1106, %r817;
	ld.global.u32 	%r818, [%rd6+288];
	xor.b32  	%r1105, %r1105, %r818;
	ld.global.u32 	%r819, [%rd6+292];
	xor.b32  	%r1104, %r1104, %r819;
	ld.global.u32 	%r820, [%rd6+296];
	xor.b32  	%r1011, %r1011, %r820;
$L__BB3_71:
	and.b32  	%r822, %r714, 32768;
	setp.eq.s32 	%p38, %r822, 0;
	@%p38 bra 	$L__BB3_73;
	ld.global.u32 	%r823, [%rd6+300];
	xor.b32  	%r1015, %r1015, %r823;
	ld.global.u32 	%r824, [%rd6+304];
	xor.b32  	%r1106, %r1106, %r824;
	ld.global.u32 	%r825, [%rd6+308];
	xor.b32  	%r1105, %r1105, %r825;
	ld.global.u32 	%r826, [%rd6+312];
	xor.b32  	%r1104, %r1104, %r826;
	ld.global.u32 	%r827, [%rd6+316];
	xor.b32  	%r1011, %r1011, %r827;
$L__BB3_73:
	add.s32 	%r1102, %r1102, 16;
	setp.ne.s32 	%p39, %r1102, 32;
	@%p39 bra 	$L__BB3_41;
	mad.lo.s32 	%r828, %r1096, -31, %r192;
	add.s32 	%r1096, %r828, 1;
	setp.ne.s32 	%p40, %r1096, 5;
	@%p40 bra 	$L__BB3_40;
	st.local.u32 	[%rd1+4], %r1015;
	st.local.v2.u32 	[%rd1+8], {%r1106, %r1105};
	st.local.v2.u32 	[%rd1+16], {%r1104, %r1011};
	setp.ne.s64 	%p41, %rd3, 3;
	@%p41 bra 	$L__BB3_113;
	mov.b32 	%r1011, 0;
	mov.u32 	%r1196, %r1011;
	mov.u32 	%r1197, %r1011;
	mov.u32 	%r1198, %r1011;
	mov.u32 	%r1015, %r1011;
	mov.u32 	%r1188, %r1011;
$L__BB3_77:
	mul.wide.u32 	%rd24, %r1188, 4;
	add.s64 	%rd25, %rd1, %rd24;
	ld.local.u32 	%r367, [%rd25+4];
	shl.b32 	%r368, %r1188, 5;
	mov.b32 	%r1194, 0;
$L__BB3_78:
	.pragma "nounroll";
	shr.u32 	%r831, %r367, %r1194;
	and.b32  	%r832, %r831, 1;
	setp.eq.b32 	%p42, %r832, 1;
	not.pred 	%p43, %p42;
	add.s32 	%r833, %r368, %r1194;
	mul.lo.s32 	%r834, %r833, 5;
	mul.wide.u32 	%rd26, %r834, 4;
	add.s64 	%rd7, %rd4, %rd26;
	@%p43 bra 	$L__BB3_80;
	ld.global.u32 	%r835, [%rd7];
	xor.b32  	%r1015, %r1015, %r835;
	ld.global.u32 	%r836, [%rd7+4];
	xor.b32  	%r1198, %r1198, %r836;
	ld.global.u32 	%r837, [%rd7+8];
	xor.b32  	%r1197, %r1197, %r837;
	ld.global.u32 	%r838, [%rd7+12];
	xor.b32  	%r1196, %r1196, %r838;
	ld.global.u32 	%r839, [%rd7+16];
	xor.b32  	%r1011, %r1011, %r839;
$L__BB3_80:
	and.b32  	%r841, %r831, 2;
	setp.eq.s32 	%p44, %r841, 0;
	@%p44 bra 	$L__BB3_82;
	ld.global.u32 	%r842, [%rd7+20];
	xor.b32  	%r1015, %r1015, %r842;
	ld.global.u32 	%r843, [%rd7+24];
	xor.b32  	%r1198, %r1198, %r843;
	ld.global.u32 	%r844, [%rd7+28];
	xor.b32  	%r1197, %r1197, %r844;
	ld.global.u32 	%r845, [%rd7+32];
	xor.b32  	%r1196, %r1196, %r845;
	ld.global.u32 	%r846, [%rd7+36];
	xor.b32  	%r1011, %r1011, %r846;
$L__BB3_82:
	and.b32  	%r848, %r831, 4;
	setp.eq.s32 	%p45, %r848, 0;
	@%p45 bra 	$L__BB3_84;
	ld.global.u32 	%r849, [%rd7+40];
	xor.b32  	%r1015, %r1015, %r849;
	ld.global.u32 	%r850, [%rd7+44];
	xor.b32  	%r1198, %r1198, %r850;
	ld.global.u32 	%r851, [%rd7+48];
	xor.b32  	%r1197, %r1197, %r851;
	ld.global.u32 	%r852, [%rd7+52];
	xor.b32  	%r1196, %r1196, %r852;
	ld.global.u32 	%r853, [%rd7+56];
	xor.b32  	%r1011, %r1011, %r853;
$L__BB3_84:
	and.b32  	%r855, %r831, 8;
	setp.eq.s32 	%p46, %r855, 0;
	@%p46 bra 	$L__BB3_86;
	ld.global.u32 	%r856, [%rd7+60];
	xor.b32  	%r1015, %r1015, %r856;
	ld.global.u32 	%r857, [%rd7+64];
	xor.b32  	%r1198, %r1198, %r857;
	ld.global.u32 	%r858, [%rd7+68];
	xor.b32  	%r1197, %r1197, %r858;
	ld.global.u32 	%r859, [%rd7+72];
	xor.b32  	%r1196, %r1196, %r859;
	ld.global.u32 	%r860, [%rd7+76];
	xor.b32  	%r1011, %r1011, %r860;
$L__BB3_86:
	and.b32  	%r862, %r831, 16;
	setp.eq.s32 	%p47, %r862, 0;
	@%p47 bra 	$L__BB3_88;
	ld.global.u32 	%r863, [%rd7+80];
	xor.b32  	%r1015, %r1015, %r863;
	ld.global.u32 	%r864, [%rd7+84];
	xor.b32  	%r1198, %r1198, %r864;
	ld.global.u32 	%r865, [%rd7+88];
	xor.b32  	%r1197, %r1197, %r865;
	ld.global.u32 	%r866, [%rd7+92];
	xor.b32  	%r1196, %r1196, %r866;
	ld.global.u32 	%r867, [%rd7+96];
	xor.b32  	%r1011, %r1011, %r867;
$L__BB3_88:
	and.b32  	%r869, %r831, 32;
	setp.eq.s32 	%p48, %r869, 0;
	@%p48 bra 	$L__BB3_90;
	ld.global.u32 	%r870, [%rd7+100];
	xor.b32  	%r1015, %r1015, %r870;
	ld.global.u32 	%r871, [%rd7+104];
	xor.b32  	%r1198, %r1198, %r871;
	ld.global.u32 	%r872, [%rd7+108];
	xor.b32  	%r1197, %r1197, %r872;
	ld.global.u32 	%r873, [%rd7+112];
	xor.b32  	%r1196, %r1196, %r873;
	ld.global.u32 	%r874, [%rd7+116];
	xor.b32  	%r1011, %r1011, %r874;
$L__BB3_90:
	and.b32  	%r876, %r831, 64;
	setp.eq.s32 	%p49, %r876, 0;
	@%p49 bra 	$L__BB3_92;
	ld.global.u32 	%r877, [%rd7+120];
	xor.b32  	%r1015, %r1015, %r877;
	ld.global.u32 	%r878, [%rd7+124];
	xor.b32  	%r1198, %r1198, %r878;
	ld.global.u32 	%r879, [%rd7+128];
	xor.b32  	%r1197, %r1197, %r879;
	ld.global.u32 	%r880, [%rd7+132];
	xor.b32  	%r1196, %r1196, %r880;
	ld.global.u32 	%r881, [%rd7+136];
	xor.b32  	%r1011, %r1011, %r881;
$L__BB3_92:
	and.b32  	%r883, %r831, 128;
	setp.eq.s32 	%p50, %r883, 0;
	@%p50 bra 	$L__BB3_94;
	ld.global.u32 	%r884, [%rd7+140];
	xor.b32  	%r1015, %r1015, %r884;
	ld.global.u32 	%r885, [%rd7+144];
	xor.b32  	%r1198, %r1198, %r885;
	ld.global.u32 	%r886, [%rd7+148];
	xor.b32  	%r1197, %r1197, %r886;
	ld.global.u32 	%r887, [%rd7+152];
	xor.b32  	%r1196, %r1196, %r887;
	ld.global.u32 	%r888, [%rd7+156];
	xor.b32  	%r1011, %r1011, %r888;
$L__BB3_94:
	and.b32  	%r890, %r831, 256;
	setp.eq.s32 	%p51, %r890, 0;
	@%p51 bra 	$L__BB3_96;
	ld.global.u32 	%r891, [%rd7+160];
	xor.b32  	%r1015, %r1015, %r891;
	ld.global.u32 	%r892, [%rd7+164];
	xor.b32  	%r1198, %r1198, %r892;
	ld.global.u32 	%r893, [%rd7+168];
	xor.b32  	%r1197, %r1197, %r893;
	ld.global.u32 	%r894, [%rd7+172];
	xor.b32  	%r1196, %r1196, %r894;
	ld.global.u32 	%r895, [%rd7+176];
	xor.b32  	%r1011, %r1011, %r895;
$L__BB3_96:
	and.b32  	%r897, %r831, 512;
	setp.eq.s32 	%p52, %r897, 0;
	@%p52 bra 	$L__BB3_98;
	ld.global.u32 	%r898, [%rd7+180];
	xor.b32  	%r1015, %r1015, %r898;
	ld.global.u32 	%r899, [%rd7+184];
	xor.b32  	%r1198, %r1198, %r899;
	ld.global.u32 	%r900, [%rd7+188];
	xor.b32  	%r1197, %r1197, %r900;
	ld.global.u32 	%r901, [%rd7+192];
	xor.b32  	%r1196, %r1196, %r901;
	ld.global.u32 	%r902, [%rd7+196];
	xor.b32  	%r1011, %r1011, %r902;
$L__BB3_98:
	and.b32  	%r904, %r831, 1024;
	setp.eq.s32 	%p53, %r904, 0;
	@%p53 bra 	$L__BB3_100;
	ld.global.u32 	%r905, [%rd7+200];
	xor.b32  	%r1015, %r1015, %r905;
	ld.global.u32 	%r906, [%rd7+204];
	xor.b32  	%r1198, %r1198, %r906;
	ld.global.u32 	%r907, [%rd7+208];
	xor.b32  	%r1197, %r1197, %r907;
	ld.global.u32 	%r908, [%rd7+212];
	xor.b32  	%r1196, %r1196, %r908;
	ld.global.u32 	%r909, [%rd7+216];
	xor.b32  	%r1011, %r1011, %r909;
$L__BB3_100:
	and.b32  	%r911, %r831, 2048;
	setp.eq.s32 	%p54, %r911, 0;
	@%p54 bra 	$L__BB3_102;
	ld.global.u32 	%r912, [%rd7+220];
	xor.b32  	%r1015, %r1015, %r912;
	ld.global.u32 	%r913, [%rd7+224];
	xor.b32  	%r1198, %r1198, %r913;
	ld.global.u32 	%r914, [%rd7+228];
	xor.b32  	%r1197, %r1197, %r914;
	ld.global.u32 	%r915, [%rd7+232];
	xor.b32  	%r1196, %r1196, %r915;
	ld.global.u32 	%r916, [%rd7+236];
	xor.b32  	%r1011, %r1011, %r916;
$L__BB3_102:
	and.b32  	%r918, %r831, 4096;
	setp.eq.s32 	%p55, %r918, 0;
	@%p55 bra 	$L__BB3_104;
	ld.global.u32 	%r919, [%rd7+240];
	xor.b32  	%r1015, %r1015, %r919;
	ld.global.u32 	%r920, [%rd7+244];
	xor.b32  	%r1198, %r1198, %r920;
	ld.global.u32 	%r921, [%rd7+248];
	xor.b32  	%r1197, %r1197, %r921;
	ld.global.u32 	%r922, [%rd7+252];
	xor.b32  	%r1196, %r1196, %r922;
	ld.global.u32 	%r923, [%rd7+256];
	xor.b32  	%r1011, %r1011, %r923;
$L__BB3_104:
	and.b32  	%r925, %r831, 8192;
	setp.eq.s32 	%p56, %r925, 0;
	@%p56 bra 	$L__BB3_106;
	ld.global.u32 	%r926, [%rd7+260];
	xor.b32  	%r1015, %r1015, %r926;
	ld.global.u32 	%r927, [%rd7+264];
	xor.b32  	%r1198, %r1198, %r927;
	ld.global.u32 	%r928, [%rd7+268];
	xor.b32  	%r1197, %r1197, %r928;
	ld.global.u32 	%r929, [%rd7+272];
	xor.b32  	%r1196, %r1196, %r929;
	ld.global.u32 	%r930, [%rd7+276];
	xor.b32  	%r1011, %r1011, %r930;
$L__BB3_106:
	and.b32  	%r932, %r831, 16384;
	setp.eq.s32 	%p57, %r932, 0;
	@%p57 bra 	$L__BB3_108;
	ld.global.u32 	%r933, [%rd7+280];
	xor.b32  	%r1015, %r1015, %r933;
	ld.global.u32 	%r934, [%rd7+284];
	xor.b32  	%r1198, %r1198, %r934;
	ld.global.u32 	%r935, [%rd7+288];
	xor.b32  	%r1197, %r1197, %r935;
	ld.global.u32 	%r936, [%rd7+292];
	xor.b32  	%r1196, %r1196, %r936;
	ld.global.u32 	%r937, [%rd7+296];
	xor.b32  	%r1011, %r1011, %r937;
$L__BB3_108:
	and.b32  	%r939, %r831, 32768;
	setp.eq.s32 	%p58, %r939, 0;
	@%p58 bra 	$L__BB3_110;
	ld.global.u32 	%r940, [%rd7+300];
	xor.b32  	%r1015, %r1015, %r940;
	ld.global.u32 	%r941, [%rd7+304];
	xor.b32  	%r1198, %r1198, %r941;
	ld.global.u32 	%r942, [%rd7+308];
	xor.b32  	%r1197, %r1197, %r942;
	ld.global.u32 	%r943, [%rd7+312];
	xor.b32  	%r1196, %r1196, %r943;
	ld.global.u32 	%r944, [%rd7+316];
	xor.b32  	%r1011, %r1011, %r944;
$L__BB3_110:
	add.s32 	%r1194, %r1194, 16;
	setp.ne.s32 	%p59, %r1194, 32;
	@%p59 bra 	$L__BB3_78;
	mad.lo.s32 	%r945, %r1188, -31, %r368;
	add.s32 	%r1188, %r945, 1;
	setp.ne.s32 	%p60, %r1188, 5;
	@%p60 bra 	$L__BB3_77;
	st.local.u32 	[%rd1+4], %r1015;
	st.local.v2.u32 	[%rd1+8], {%r1198, %r1197};
	st.local.v2.u32 	[%rd1+16], {%r1196, %r1011};
$L__BB3_113:
	shr.u64 	%rd76, %rd76, 2;
	add.s32 	%r998, %r998, 1;
	setp.ne.s32 	%p61, %r998, 2;
	@%p61 bra 	$L__BB3_1;
	shr.u32 	%r946, %r1015, 2;
	xor.b32  	%r947, %r946, %r1015;
	shl.b32 	%r948, %r1011, 4;
	shl.b32 	%r949, %r947, 1;
	xor.b32  	%r950, %r949, %r948;
	xor.b32  	%r951, %r950, %r947;
	xor.b32  	%r952, %r951, %r1011;
	add.s32 	%r953, %r3, %r952;
	add.s32 	%r954, %r953, -637770787;
	cvt.rn.f32.u32 	%f14, %r954;
	fma.rn.f32 	%f1, %f14, 0f2F800000, 0f2F000000;
	shl.b32 	%r955, %r1, 2;
	mov.u32 	%r956, sharedMemory;
	add.s32 	%r540, %r956, %r955;
	st.shared.f32 	[%r540], %f1;
	bar.sync 	0;
	setp.lt.s32 	%p62, %r1, %r1291;
	@%p62 bra 	$L__BB3_116;
	ld.shared.f32 	%f15, [%r540];
	sub.s32 	%r957, %r1, %r1291;
	shl.b32 	%r958, %r957, 2;
	add.s32 	%r960, %r956, %r958;
	ld.shared.f32 	%f16, [%r960];
	add.f32 	%f17, %f15, %f16;
	st.shared.f32 	[%r960], %f17;
$L__BB3_116:
	bar.sync 	0;
	setp.lt.s32 	%p63, %r1291, 2;
	@%p63 bra 	$L__BB3_121;
	mov.u32 	%r1277, %r1291;
$L__BB3_118:
	shr.u32 	%r542, %r1277, 1;
	setp.ge.u32 	%p64, %r1, %r542;
	@%p64 bra 	$L__BB3_120;
	shl.b32 	%r961, %r542, 2;
	add.s32 	%r962, %r540, %r961;
	ld.shared.f32 	%f18, [%r962];
	ld.shared.f32 	%f19, [%r540];
	add.f32 	%f20, %f18, %f19;
	st.shared.f32 	[%r540], %f20;
$L__BB3_120:
	bar.sync 	0;
	setp.gt.u32 	%p65, %r1277, 3;
	mov.u32 	%r1277, %r542;
	@%p65 bra 	$L__BB3_118;
$L__BB3_121:
	shl.b32 	%r963, %r585, 2;
	add.s32 	%r543, %r956, %r963;
	setp.lt.s32 	%p66, %r1, %r1291;
	ld.shared.f32 	%f21, [sharedMemory];
	bar.sync 	0;
	div.rn.f32 	%f22, %f1, %f21;
	st.shared.f32 	[%r540], %f22;
	mul.wide.u32 	%rd27, %r1, 4;
	mov.u64 	%rd28, c_averages;
	add.s64 	%rd29, %rd28, %rd27;
	ld.const.f32 	%f23, [%rd29];
	mul.f32 	%f24, %f22, %f23;
	add.s32 	%r544, %r543, %r955;
	st.shared.f32 	[%r544], %f24;
	bar.sync 	0;
	sub.s32 	%r966, %r1, %r1291;
	shl.b32 	%r967, %r966, 2;
	add.s32 	%r545, %r543, %r967;
	@%p66 bra 	$L__BB3_124;
	ld.shared.f32 	%f25, [%r544];
	ld.shared.f32 	%f26, [%r545];
	add.f32 	%f27, %f25, %f26;
	st.shared.f32 	[%r545], %f27;
	setp.lt.s32 	%p67, %r1, %r585;
	@%p67 bra 	$L__BB3_124;
	add.u64 	%rd30, %SP, 48;
	add.u64 	%rd31, %SPL, 48;
	st.local.u32 	[%rd31], %r1;
	mov.u64 	%rd32, $str;
	cvta.global.u64 	%rd33, %rd32;
	{ // callseq 0, 0
	.param .b64 param0;
	st.param.b64 	[param0], %rd33;
	.param .b64 param1;
	st.param.b64 	[param1], %rd30;
	.param .b32 retval0;
	call.uni (retval0), 
	vprintf, 
	(
	param0, 
	param1
	);
	ld.param.b32 	%r968, [retval0];
	} // callseq 0
$L__BB3_124:
	setp.lt.s32 	%p68, %r1291, 2;
	bar.sync 	0;
	@%p68 bra 	$L__BB3_129;
	mov.u32 	%r1278, %r1291;
$L__BB3_126:
	shr.u32 	%r547, %r1278, 1;
	setp.ge.u32 	%p69, %r1, %r547;
	@%p69 bra 	$L__BB3_128;
	shl.b32 	%r970, %r547, 2;
	add.s32 	%r971, %r544, %r970;
	ld.shared.f32 	%f28, [%r971];
	ld.shared.f32 	%f29, [%r544];
	add.f32 	%f30, %f28, %f29;
	st.shared.f32 	[%r544], %f30;
$L__BB3_128:
	bar.sync 	0;
	setp.gt.u32 	%p70, %r1278, 3;
	mov.u32 	%r1278, %r547;
	@%p70 bra 	$L__BB3_126;
$L__BB3_129:
	setp.ne.s32 	%p71, %r1, 0;
	@%p71 bra 	$L__BB3_131;
	ld.shared.f32 	%f31, [%r543];
	cvta.to.global.u64 	%rd34, %rd13;
	mul.wide.u32 	%rd35, %r2, 4;
	add.s64 	%rd36, %rd34, %rd35;
	st.global.f32 	[%rd36], %f31;
$L__BB3_131:
	bar.sync 	0;
	setp.lt.s32 	%p72, %r585, 1;
	mov.f32 	%f96, 0f00000000;
	@%p72 bra 	$L__BB3_143;
	and.b32  	%r548, %r585, 7;
	setp.lt.u32 	%p73, %r585, 8;
	mov.f32 	%f96, 0f00000000;
	mov.b32 	%r1289, 0;
	@%p73 bra 	$L__BB3_135;
	and.b32  	%r1289, %r585, 2147483640;
	neg.s32 	%r1287, %r1289;
	add.s32 	%r1286, %r1, %r585;
	shl.b32 	%r552, %r585, 3;
	shl.b32 	%r974, %r585, 1;
	add.s32 	%r1285, %r1, %r974;
	mad.lo.s32 	%r1284, %r585, 3, %r1;
	add.s32 	%r1283, %r1, %r963;
	mad.lo.s32 	%r1282, %r585, 5, %r1;
	mad.lo.s32 	%r1281, %r585, 6, %r1;
	mad.lo.s32 	%r1280, %r585, 7, %r1;
	mov.u64 	%rd38, c_covariance;
	add.s64 	%rd77, %rd38, %rd27;
	add.s32 	%r1279, %r956, 16;
	mov.f32 	%f96, 0f00000000;
	mul.wide.u32 	%rd54, %r552, 4;
$L__BB3_134:
	.pragma "nounroll";
	ld.shared.v4.f32 	{%f36, %f37, %f38, %f39}, [%r1279+-16];
	ld.const.f32 	%f40, [%rd77];
	fma.rn.f32 	%f41, %f36, %f40, %f96;
	mul.wide.u32 	%rd39, %r1286, 4;
	add.s64 	%rd41, %rd38, %rd39;
	ld.const.f32 	%f42, [%rd41];
	fma.rn.f32 	%f43, %f37, %f42, %f41;
	mul.wide.u32 	%rd42, %r1285, 4;
	add.s64 	%rd43, %rd38, %rd42;
	ld.const.f32 	%f44, [%rd43];
	fma.rn.f32 	%f45, %f38, %f44, %f43;
	mul.wide.u32 	%rd44, %r1284, 4;
	add.s64 	%rd45, %rd38, %rd44;
	ld.const.f32 	%f46, [%rd45];
	fma.rn.f32 	%f47, %f39, %f46, %f45;
	ld.shared.v4.f32 	{%f48, %f49, %f50, %f51}, [%r1279];
	mul.wide.u32 	%rd46, %r1283, 4;
	add.s64 	%rd47, %rd38, %rd46;
	ld.const.f32 	%f52, [%rd47];
	fma.rn.f32 	%f53, %f48, %f52, %f47;
	mul.wide.u32 	%rd48, %r1282, 4;
	add.s64 	%rd49, %rd38, %rd48;
	ld.const.f32 	%f54, [%rd49];
	fma.rn.f32 	%f55, %f49, %f54, %f53;
	mul.wide.u32 	%rd50, %r1281, 4;
	add.s64 	%rd51, %rd38, %rd50;
	ld.const.f32 	%f56, [%rd51];
	fma.rn.f32 	%f57, %f50, %f56, %f55;
	mul.wide.u32 	%rd52, %r1280, 4;
	add.s64 	%rd53, %rd38, %rd52;
	ld.const.f32 	%f58, [%rd53];
	fma.rn.f32 	%f96, %f51, %f58, %f57;
	add.s32 	%r1287, %r1287, 8;
	add.s32 	%r1286, %r1286, %r552;
	add.s32 	%r1285, %r1285, %r552;
	add.s32 	%r1284, %r1284, %r552;
	add.s32 	%r1283, %r1283, %r552;
	add.s32 	%r1282, %r1282, %r552;
	add.s32 	%r1281, %r1281, %r552;
	add.s32 	%r1280, %r1280, %r552;
	add.s64 	%rd77, %rd77, %rd54;
	add.s32 	%r1279, %r1279, 32;
	setp.ne.s32 	%p74, %r1287, 0;
	@%p74 bra 	$L__BB3_134;
$L__BB3_135:
	setp.eq.s32 	%p75, %r548, 0;
	@%p75 bra 	$L__BB3_143;
	and.b32  	%r578, %r585, 3;
	setp.lt.u32 	%p76, %r548, 4;
	@%p76 bra 	$L__BB3_138;
	shl.b32 	%r977, %r1289, 2;
	mov.u32 	%r978, sharedMemory;
	add.s32 	%r979, %r978, %r977;
	ld.shared.f32 	%f60, [%r979];
	mad.lo.s32 	%r980, %r1289, %r585, %r1;
	mul.wide.u32 	%rd55, %r980, 4;
	mov.u64 	%rd56, c_covariance;
	add.s64 	%rd57, %rd56, %rd55;
	ld.const.f32 	%f61, [%rd57];
	fma.rn.f32 	%f62, %f60, %f61, %f96;
	ld.shared.f32 	%f63, [%r979+4];
	add.s32 	%r981, %r980, %r585;
	mul.wide.u32 	%rd58, %r981, 4;
	add.s64 	%rd59, %rd56, %rd58;
	ld.const.f32 	%f64, [%rd59];
	fma.rn.f32 	%f65, %f63, %f64, %f62;
	ld.shared.f32 	%f66, [%r979+8];
	add.s32 	%r982, %r981, %r585;
	mul.wide.u32 	%rd60, %r982, 4;
	add.s64 	%rd61, %rd56, %rd60;
	ld.const.f32 	%f67, [%rd61];
	fma.rn.f32 	%f68, %f66, %f67, %f65;
	ld.shared.f32 	%f69, [%r979+12];
	add.s32 	%r983, %r982, %r585;
	mul.wide.u32 	%rd62, %r983, 4;
	add.s64 	%rd63, %rd56, %rd62;
	ld.const.f32 	%f70, [%rd63];
	fma.rn.f32 	%f96, %f69, %f70, %f68;
	add.s32 	%r1289, %r1289, 4;
$L__BB3_138:
	setp.eq.s32 	%p77, %r578, 0;
	@%p77 bra 	$L__BB3_143;
	setp.eq.s32 	%p78, %r578, 1;
	@%p78 bra 	$L__BB3_141;
	shl.b32 	%r984, %r1289, 2;
	mov.u32 	%r985, sharedMemory;
	add.s32 	%r986, %r985, %r984;
	ld.shared.f32 	%f72, [%r986];
	mad.lo.s32 	%r987, %r1289, %r585, %r1;
	mul.wide.u32 	%rd64, %r987, 4;
	mov.u64 	%rd65, c_covariance;
	add.s64 	%rd66, %rd65, %rd64;
	ld.const.f32 	%f73, [%rd66];
	fma.rn.f32 	%f74, %f72, %f73, %f96;
	ld.shared.f32 	%f75, [%r986+4];
	add.s32 	%r988, %r987, %r585;
	mul.wide.u32 	%rd67, %r988, 4;
	add.s64 	%rd68, %rd65, %rd67;
	ld.const.f32 	%f76, [%rd68];
	fma.rn.f32 	%f96, %f75, %f76, %f74;
	add.s32 	%r1289, %r1289, 2;
$L__BB3_141:
	and.b32  	%r989, %r585, 1;
	setp.eq.b32 	%p79, %r989, 1;
	not.pred 	%p80, %p79;
	@%p80 bra 	$L__BB3_143;
	shl.b32 	%r990, %r1289, 2;
	mov.u32 	%r991, sharedMemory;
	add.s32 	%r992, %r991, %r990;
	ld.shared.f32 	%f77, [%r992];
	mad.lo.s32 	%r993, %r1289, %r585, %r1;
	mul.wide.u32 	%rd69, %r993, 4;
	mov.u64 	%rd70, c_covariance;
	add.s64 	%rd71, %rd70, %rd69;
	ld.const.f32 	%f78, [%rd71];
	fma.rn.f32 	%f96, %f77, %f78, %f96;
$L__BB3_143:
	setp.lt.s32 	%p81, %r1, %r1291;
	ld.shared.f32 	%f79, [%r540];
	mul.f32 	%f80, %f96, %f79;
	st.shared.f32 	[%r544], %f80;
	bar.sync 	0;
	@%p81 bra 	$L__BB3_145;
	ld.shared.f32 	%f81, [%r544];
	ld.shared.f32 	%f82, [%r545];
	add.f32 	%f83, %f81, %f82;
	st.shared.f32 	[%r545], %f83;
$L__BB3_145:
	setp.lt.s32 	%p82, %r1291, 2;
	bar.sync 	0;
	@%p82 bra 	$L__BB3_149;
$L__BB3_146:
	shr.u32 	%r584, %r1291, 1;
	setp.ge.u32 	%p83, %r1, %r584;
	@%p83 bra 	$L__BB3_148;
	shl.b32 	%r994, %r584, 2;
	add.s32 	%r995, %r544, %r994;
	ld.shared.f32 	%f84, [%r995];
	ld.shared.f32 	%f85, [%r544];
	add.f32 	%f86, %f84, %f85;
	st.shared.f32 	[%r544], %f86;
$L__BB3_148:
	bar.sync 	0;
	setp.gt.u32 	%p84, %r1291, 3;
	mov.u32 	%r1291, %r584;
	@%p84 bra 	$L__BB3_146;
$L__BB3_149:
	setp.ne.s32 	%p85, %r1, 0;
	@%p85 bra 	$L__BB3_151;
	ld.param.u64 	%rd75, [_Z10GPortfolioPfS_ii_param_0];
	ld.shared.f32 	%f87, [%r543];
	sqrt.rn.f32 	%f88, %f87;
	cvta.to.global.u64 	%rd72, %rd75;
	mul.wide.u32 	%rd73, %r2, 4;
	add.s64 	%rd74, %rd72, %rd73;
	st.global.f32 	[%rd74], %f88;
$L__BB3_151:
	ret;

}


// ===== COMPILED SASS (sm_100) =====

	.target	sm_100

	.elftype	@"ET_EXEC"


//--------------------- .note.nv.tkinfo           --------------------------
	.section	.note.nv.tkinfo,"",@"SHT_NOTE"
	.sectionflags	@"SHF_NOTE_NV_TKINFO"
	.tkinfo
        /*0018*/ 	.word	0x00000002
        /*0030*/ 	.string	""
        /*0030*/ 	.string	"ptxas"
        /*0030*/ 	.string	"Cuda compilation tools, release 13.0, V13.0.88"
        /*0030*/ 	.string	"Build cuda_13.0.r13.0/compiler.36424714_0"
        /*0030*/ 	.string	"-arch sm_100 -m 64 "



//--------------------- .note.nv.cuinfo           --------------------------
	.section	.note.nv.cuinfo,"",@"SHT_NOTE"
	.sectionflags	@"SHF_NOTE_NV_CUINFO"
        /*0018*/ 	.short	0x0002
        /*001a*/ 	.short	0x0064
        /*001c*/ 	.short	0x0082
	.zero		2


//--------------------- .nv.info                  --------------------------
	.section	.nv.info,"",@"SHT_CUDA_INFO"
	.align	4


	//----- nvinfo : EIATTR_REGCOUNT
	.align		4
        /*0000*/ 	.byte	0x04, 0x2f
        /*0002*/ 	.short	(.L_14 - .L_13)
	.align		4
.L_13:
        /*0004*/ 	.word	index@(_Z15GPercentReturnsPfS_i)
        /*0008*/ 	.word	0x00000010


	//----- nvinfo : EIATTR_FRAME_SIZE
	.align		4
.L_14:
        /*000c*/ 	.byte	0x04, 0x11
        /*000e*/ 	.short	(.L_16 - .L_15)
	.align		4
.L_15:
        /*0010*/ 	.word	index@($__internal_4_$__cuda_sm3x_div_rn_noftz_f32_slowpath)
        /*0014*/ 	.word	0x00000000


	//----- nvinfo : EIATTR_FRAME_SIZE
	.align		4
.L_16:
        /*0018*/ 	.byte	0x04, 0x11
        /*001a*/ 	.short	(.L_18 - .L_17)
	.align		4
.L_17:
        /*001c*/ 	.word	index@(_Z15GPercentReturnsPfS_i)
        /*0020*/ 	.word	0x00000000


	//----- nvinfo : EIATTR_REGCOUNT
	.align		4
.L_18:
        /*0024*/ 	.byte	0x04, 0x2f
        /*0026*/ 	.short	(.L_20 - .L_19)
	.align		4
.L_19:
        /*0028*/ 	.word	index@(_Z15GReduceAverageRPfii)
        /*002c*/ 	.word	0x0000000d


	//----- nvinfo : EIATTR_FRAME_SIZE
	.align		4
.L_20:
        /*0030*/ 	.byte	0x04, 0x11
        /*0032*/ 	.short	(.L_22 - .L_21)
	.align		4
.L_21:
        /*0034*/ 	.word	index@($__internal_3_$__cuda_sm3x_div_rn_noftz_f32_slowpath)
        /*0038*/ 	.word	0x00000000


	//----- nvinfo : EIATTR_FRAME_SIZE
	.align		4
.L_22:
        /*003c*/ 	.byte	0x04, 0x11
        /*003e*/ 	.short	(.L_24 - .L_23)
	.align		4
.L_23:
        /*0040*/ 	.word	index@(_Z15GReduceAverageRPfii)
        /*0044*/ 	.word	0x00000000


	//----- nvinfo : EIATTR_REGCOUNT
	.align		4
.L_24:
        /*0048*/ 	.byte	0x04, 0x2f
        /*004a*/ 	.short	(.L_26 - .L_25)
	.align		4
.L_25:
        /*004c*/ 	.word	index@(_Z11GCovariancePfi)
        /*0050*/ 	.word	0x0000001e


	//----- nvinfo : EIATTR_FRAME_SIZE
	.align		4
.L_26:
        /*0054*/ 	.byte	0x04, 0x11
        /*0056*/ 	.short	(.L_28 - .L_27)
	.align		4
.L_27:
        /*0058*/ 	.word	index@($__internal_2_$__cuda_sm3x_div_rn_noftz_f32_slowpath)
        /*005c*/ 	.word	0x00000000


	//----- nvinfo : EIATTR_FRAME_SIZE
	.align		4
.L_28:
        /*0060*/ 	.byte	0x04, 0x11
        /*0062*/ 	.short	(.L_30 - .L_29)
	.align		4
.L_29:
        /*0064*/ 	.word	index@(_Z11GCovariancePfi)
        /*0068*/ 	.word	0x00000000


	//----- nvinfo : EIATTR_REGCOUNT
	.align		4
.L_30:
        /*006c*/ 	.byte	0x04, 0x2f
        /*006e*/ 	.short	(.L_32 - .L_31)
	.align		4
.L_31:
        /*0070*/ 	.word	index@(_Z10GPortfolioPfS_ii)
        /*0074*/ 	.word	0x00000020


	//----- nvinfo : EIATTR_FRAME_SIZE
	.align		4
.L_32:
        /*0078*/ 	.byte	0x04, 0x11
        /*007a*/ 	.short	(.L_34 - .L_33)
	.align		4
.L_33:
        /*007c*/ 	.word	index@($__internal_1_$__cuda_sm3x_div_rn_noftz_f32_slowpath)
        /*0080*/ 	.word	0x00000038


	//----- nvinfo : EIATTR_FRAME_SIZE
	.align		4
.L_34:
        /*0084*/ 	.byte	0x04, 0x11
        /*0086*/ 	.short	(.L_36 - .L_35)
	.align		4
.L_35:
        /*0088*/ 	.word	index@($__internal_0_$__cuda_sm20_sqrt_rn_f32_slowpath)
        /*008c*/ 	.word	0x00000038


	//----- nvinfo : EIATTR_FRAME_SIZE
	.align		4
.L_36:
        /*0090*/ 	.byte	0x04, 0x11
        /*0092*/ 	.short	(.L_38 - .L_37)
	.align		4
.L_37:
        /*0094*/ 	.word	index@(_Z10GPortfolioPfS_ii)
        /*0098*/ 	.word	0x00000038


	//----- nvinfo : EIATTR_MIN_STACK_SIZE
	.align		4
.L_38:
        /*009c*/ 	.byte	0x04, 0x12
        /*009e*/ 	.short	(.L_40 - .L_39)
	.align		4
.L_39:
        /*00a0*/ 	.word	index@(_Z10GPortfolioPfS_ii)
        /*00a4*/ 	.word	0x00000038


	//----- nvinfo : EIATTR_MIN_STACK_SIZE
	.align		4
.L_40:
        /*00a8*/ 	.byte	0x04, 0x12
        /*00aa*/ 	.short	(.L_42 - .L_41)
	.align		4
.L_41:
        /*00ac*/ 	.word	index@(_Z11GCovariancePfi)
        /*00b0*/ 	.word	0x00000000


	//----- nvinfo : EIATTR_MIN_STACK_SIZE
	.align		4
.L_42:
        /*00b4*/ 	.byte	0x04, 0x12
        /*00b6*/ 	.short	(.L_44 - .L_43)
	.align		4
.L_43:
        /*00b8*/ 	.word	index@(_Z15GReduceAverageRPfii)
        /*00bc*/ 	.word	0x00000000


	//----- nvinfo : EIATTR_MIN_STACK_SIZE
	.align		4
.L_44:
        /*00c0*/ 	.byte	0x04, 0x12
        /*00c2*/ 	.short	(.L_46 - .L_45)
	.align		4
.L_45:
        /*00c4*/ 	.word	index@(_Z15GPercentReturnsPfS_i)
        /*00c8*/ 	.word	0x00000000
.L_46:


//--------------------- .nv.compat                --------------------------
	.section	.nv.compat,"",@"SHT_CUDA_COMPAT_INFO"
	.align	4
        /*0000*/ 	.byte	0x02, 0x09, 0x00, 0x00, 0x02, 0x02, 0x01, 0x00, 0x02, 0x05, 0x05, 0x00, 0x03, 0x07, 0x01, 0x01
        /*0010*/ 	.byte	0x02, 0x03, 0x00, 0x00, 0x02, 0x06, 0x01, 0x00, 0x04, 0x0b, 0x08, 0x00, 0x01, 0x00, 0x00, 0x00
        /*0020*/ 	.byte	0x00, 0x00, 0x00, 0x00


//--------------------- .nv.info._Z10GPortfolioPfS_ii --------------------------
	.section	.nv.info._Z10GPortfolioPfS_ii,"",@"SHT_CUDA_INFO"
	.sectionflags	@""
	.align	4


	//----- nvinfo : EIATTR_CUDA_API_VERSION
	.align		4
        /*0000*/ 	.byte	0x04, 0x37
        /*0002*/ 	.short	(.L_48 - .L_47)
.L_47:
        /*0004*/ 	.word	0x00000082


	//----- nvinfo : EIATTR_KPARAM_INFO
	.align		4
.L_48:
        /*0008*/ 	.byte	0x04, 0x17
        /*000a*/ 	.short	(.L_50 - .L_49)
.L_49:
        /*000c*/ 	.word	0x00000000
        /*0010*/ 	.short	0x0003
        /*0012*/ 	.short	0x0014
        /*0014*/ 	.byte	0x00, 0xf0, 0x11, 0x00


	//----- nvinfo : EIATTR_KPARAM_INFO
	.align		4
.L_50:
        /*0018*/ 	.byte	0x04, 0x17
        /*001a*/ 	.short	(.L_52 - .L_51)
.L_51:
        /*001c*/ 	.word	0x00000000
        /*0020*/ 	.short	0x0002
        /*0022*/ 	.short	0x0010
        /*0024*/ 	.byte	0x00, 0xf0, 0x11, 0x00


	//----- nvinfo : EIATTR_KPARAM_INFO
	.align		4
.L_52:
        /*0028*/ 	.byte	0x04, 0x17
        /*002a*/ 	.short	(.L_54 - .L_53)
.L_53:
        /*002c*/ 	.word	0x00000000
        /*0030*/ 	.short	0x0001
        /*0032*/ 	.short	0x0008
        /*0034*/ 	.byte	0x00, 0xf5, 0x21, 0x00


	//----- nvinfo : EIATTR_KPARAM_INFO
	.align		4
.L_54:
        /*0038*/ 	.byte	0x04, 0x17
        /*003a*/ 	.short	(.L_56 - .L_55)
.L_55:
        /*003c*/ 	.word	0x00000000
        /*0040*/ 	.short	0x0000
        /*0042*/ 	.short	0x0000
        /*0044*/ 	.byte	0x00, 0xf5, 0x21, 0x00


	//----- nvinfo : EIATTR_SPARSE_MMA_MASK
	.align		4
.L_56:
        /*0048*/ 	.byte	0x03, 0x50
        /*004a*/ 	.short	0x0000


	//----- nvinfo : EIATTR_MAXREG_COUNT
	.align		4
        /*004c*/ 	.byte	0x03, 0x1b
        /*004e*/ 	.short	0x00ff


	//----- nvinfo : EIATTR_NUM_BARRIERS
	.align		4
        /*0050*/ 	.byte	0x02, 0x4c
        /*0052*/ 	.byte	0x01
	.zero		1


	//----- nvinfo : EIATTR_EXTERNS
	.align		4
        /*0054*/ 	.byte	0x04, 0x0f
        /*0056*/ 	.short	(.L_58 - .L_57)


	//   ....[0]....
	.align		4
.L_57:
        /*0058*/ 	.word	index@(vprintf)


	//----- nvinfo : EIATTR_MERCURY_ISA_VERSION
	.align		4
.L_58:
        /*005c*/ 	.byte	0x03, 0x5f
        /*005e*/ 	.short	0x0101


	//----- nvinfo : EIATTR_VRC_CTA_INIT_COUNT
	.align		4
        /*0060*/ 	.byte	0x02, 0x4a
	.zero		1
	.zero		1


	//----- nvinfo : EIATTR_SYSCALL_OFFSETS
	.align		4
        /*0064*/ 	.byte	0x04, 0x46
        /*0066*/ 	.short	(.L_60 - .L_59)


	//   ....[0]....
.L_59:
        /*0068*/ 	.word	0x00002ba0


	//----- nvinfo : EIATTR_EXIT_INSTR_OFFSETS
	.align		4
.L_60:
        /*006c*/ 	.byte	0x04, 0x1c
        /*006e*/ 	.short	(.L_62 - .L_61)


	//   ....[0]....
.L_61:
        /*0070*/ 	.word	0x00003670


	//   ....[1]....
        /*0074*/ 	.word	0x00003770


	//----- nvinfo : EIATTR_CRS_STACK_SIZE
	.align		4
.L_62:
        /*0078*/ 	.byte	0x04, 0x1e
        /*007a*/ 	.short	(.L_64 - .L_63)
.L_63:
        /*007c*/ 	.word	0x00000000


	//----- nvinfo : EIATTR_CBANK_PARAM_SIZE
	.align		4
.L_64:
        /*0080*/ 	.byte	0x03, 0x19
        /*0082*/ 	.short	0x0018


	//----- nvinfo : EIATTR_PARAM_CBANK
	.align		4
        /*0084*/ 	.byte	0x04, 0x0a
        /*0086*/ 	.short	(.L_66 - .L_65)
	.align		4
.L_65:
        /*0088*/ 	.word	index@(.nv.constant0._Z10GPortfolioPfS_ii)
        /*008c*/ 	.short	0x0380
        /*008e*/ 	.short	0x0018


	//----- nvinfo : EIATTR_SW_WAR
	.align		4
.L_66:
        /*0090*/ 	.byte	0x04, 0x36
        /*0092*/ 	.short	(.L_68 - .L_67)
.L_67:
        /*0094*/ 	.word	0x00000008
.L_68:


//--------------------- .nv.info._Z11GCovariancePfi --------------------------
	.section	.nv.info._Z11GCovariancePfi,"",@"SHT_CUDA_INFO"
	.sectionflags	@""
	.align	4


	//----- nvinfo : EIATTR_CUDA_API_VERSION
	.align		4
        /*0000*/ 	.byte	0x04, 0x37
        /*0002*/ 	.short	(.L_70 - .L_69)
.L_69:
        /*0004*/ 	.word	0x00000082


	//----- nvinfo : EIATTR_KPARAM_INFO
	.align		4
.L_70:
        /*0008*/ 	.byte	0x04, 0x17
        /*000a*/ 	.short	(.L_72 - .L_71)
.L_71:
        /*000c*/ 	.word	0x00000000
        /*0010*/ 	.short	0x0001
        /*0012*/ 	.short	0x0008
        /*0014*/ 	.byte	0x00, 0xf0, 0x11, 0x00


	//----- nvinfo : EIATTR_KPARAM_INFO
	.align		4
.L_72:
        /*0018*/ 	.byte	0x04, 0x17
        /*001a*/ 	.short	(.L_74 - .L_73)
.L_73:
        /*001c*/ 	.word	0x00000000
        /*0020*/ 	.short	0x0000
        /*0022*/ 	.short	0x0000
        /*0024*/ 	.byte	0x00, 0xf5, 0x21, 0x00


	//----- nvinfo : EIATTR_SPARSE_MMA_MASK
	.align		4
.L_74:
        /*0028*/ 	.byte	0x03, 0x50
        /*002a*/ 	.short	0x0000


	//----- nvinfo : EIATTR_MAXREG_COUNT
	.align		4
        /*002c*/ 	.byte	0x03, 0x1b
        /*002e*/ 	.short	0x00ff


	//----- nvinfo : EIATTR_MERCURY_ISA_VERSION
	.align		4
        /*0030*/ 	.byte	0x03, 0x5f
        /*0032*/ 	.short	0x0101


	//----- nvinfo : EIATTR_VRC_CTA_INIT_COUNT
	.align		4
        /*0034*/ 	.byte	0x02, 0x4a
	.zero		1
	.zero		1


	//----- nvinfo : EIATTR_EXIT_INSTR_OFFSETS
	.align		4
        /*0038*/ 	.byte	0x04, 0x1c
        /*003a*/ 	.short	(.L_76 - .L_75)


	//   ....[0]....
.L_75:
        /*003c*/ 	.word	0x00000040


	//   ....[1]....
        /*0040*/ 	.word	0x000012d0


	//----- nvinfo : EIATTR_CRS_STACK_SIZE
	.align		4
.L_76:
        /*0044*/ 	.byte	0x04, 0x1e
        /*0046*/ 	.short	(.L_78 - .L_77)
.L_77:
        /*0048*/ 	.word	0x00000000


	//----- nvinfo : EIATTR_CBANK_PARAM_SIZE
	.align		4
.L_78:
        /*004c*/ 	.byte	0x03, 0x19
        /*004e*/ 	.short	0x000c


	//----- nvinfo : EIATTR_PARAM_CBANK
	.align		4
        /*0050*/ 	.byte	0x04, 0x0a
        /*0052*/ 	.short	(.L_80 - .L_79)
	.align		4
.L_79:
        /*0054*/ 	.word	index@(.nv.constant0._Z11GCovariancePfi)
        /*0058*/ 	.short	0x0380
        /*005a*/ 	.short	0x000c


	//----- nvinfo : EIATTR_SW_WAR
	.align		4
.L_80:
        /*005c*/ 	.byte	0x04, 0x36
        /*005e*/ 	.short	(.L_82 - .L_81)
.L_81:
        /*0060*/ 	.word	0x00000008
.L_82:


//--------------------- .nv.info._Z15GReduceAverageRPfii --------------------------
	.section	.nv.info._Z15GReduceAverageRPfii,"",@"SHT_CUDA_INFO"
	.sectionflags	@""
	.align	4


	//----- nvinfo : EIATTR_CUDA_API_VERSION
	.align		4
        /*0000*/ 	.byte	0x04, 0x37
        /*0002*/ 	.short	(.L_84 - .L_83)
.L_83:
        /*0004*/ 	.word	0x00000082


	//----- nvinfo : EIATTR_KPARAM_INFO
	.align		4
.L_84:
        /*0008*/ 	.byte	0x04, 0x17
        /*000a*/ 	.short	(.L_86 - .L_85)
.L_85:
        /*000c*/ 	.word	0x00000000
        /*0010*/ 	.short	0x0002
        /*0012*/ 	.short	0x000c
        /*0014*/ 	.byte	0x00, 0xf0, 0x11, 0x00


	//----- nvinfo : EIATTR_KPARAM_INFO
	.align		4
.L_86:
        /*0018*/ 	.byte	0x04, 0x17
        /*001a*/ 	.short	(.L_88 - .L_87)
.L_87:
        /*001c*/ 	.word	0x00000000
        /*0020*/ 	.short	0x0001
        /*0022*/ 	.short	0x0008
        /*0024*/ 	.byte	0x00, 0xf0, 0x11, 0x00


	//----- nvinfo : EIATTR_KPARAM_INFO
	.align		4
.L_88:
        /*0028*/ 	.byte	0x04, 0x17
        /*002a*/ 	.short	(.L_90 - .L_89)
.L_89:
        /*002c*/ 	.word	0x00000000
        /*0030*/ 	.short	0x0000
        /*0032*/ 	.short	0x0000
        /*0034*/ 	.byte	0x00, 0xf5, 0x21, 0x00


	//----- nvinfo : EIATTR_SPARSE_MMA_MASK
	.align		4
.L_90:
        /*0038*/ 	.byte	0x03, 0x50
        /*003a*/ 	.short	0x0000


	//----- nvinfo : EIATTR_MAXREG_COUNT
	.align		4
        /*003c*/ 	.byte	0x03, 0x1b
        /*003e*/ 	.short	0x00ff


	//----- nvinfo : EIATTR_NUM_BARRIERS
	.align		4
        /*0040*/ 	.byte	0x02, 0x4c
        /*0042*/ 	.byte	0x01
	.zero		1


	//----- nvinfo : EIATTR_MERCURY_ISA_VERSION
	.align		4
        /*0044*/ 	.byte	0x03, 0x5f
        /*0046*/ 	.short	0x0101


	//----- nvinfo : EIATTR_VRC_CTA_INIT_COUNT
	.align		4
        /*0048*/ 	.byte	0x02, 0x4a
	.zero		1
	.zero		1


	//----- nvinfo : EIATTR_EXIT_INSTR_OFFSETS
	.align		4
        /*004c*/ 	.byte	0x04, 0x1c
        /*004e*/ 	.short	(.L_92 - .L_91)


	//   ....[0]....
.L_91:
        /*0050*/ 	.word	0x00000270


	//   ....[1]....
        /*0054*/ 	.word	0x000003b0


	//----- nvinfo : EIATTR_CRS_STACK_SIZE
	.align		4
.L_92:
        /*0058*/ 	.byte	0x04, 0x1e
        /*005a*/ 	.short	(.L_94 - .L_93)
.L_93:
        /*005c*/ 	.word	0x00000000


	//----- nvinfo : EIATTR_CBANK_PARAM_SIZE
	.align		4
.L_94:
        /*0060*/ 	.byte	0x03, 0x19
        /*0062*/ 	.short	0x0010


	//----- nvinfo : EIATTR_PARAM_CBANK
	.align		4
        /*0064*/ 	.byte	0x04, 0x0a
        /*0066*/ 	.short	(.L_96 - .L_95)
	.align		4
.L_95:
        /*0068*/ 	.word	index@(.nv.constant0._Z15GReduceAverageRPfii)
        /*006c*/ 	.short	0x0380
        /*006e*/ 	.short	0x0010


	//----- nvinfo : EIATTR_SW_WAR
	.align		4
.L_96:
        /*0070*/ 	.byte	0x04, 0x36
        /*0072*/ 	.short	(.L_98 - .L_97)
.L_97:
        /*0074*/ 	.word	0x00000008
.L_98:


//--------------------- .nv.info._Z15GPercentReturnsPfS_i --------------------------
	.section	.nv.info._Z15GPercentReturnsPfS_i,"",@"SHT_CUDA_INFO"
	.sectionflags	@""
	.align	4


	//----- nvinfo : EIATTR_CUDA_API_VERSION
	.align		4
        /*0000*/ 	.byte	0x04, 0x37
        /*0002*/ 	.short	(.L_100 - .L_99)
.L_99:
        /*0004*/ 	.word	0x00000082


	//----- nvinfo : EIATTR_KPARAM_INFO
	.align		4
.L_100:
        /*0008*/ 	.byte	0x04, 0x17
        /*000a*/ 	.short	(.L_102 - .L_101)
.L_101:
        /*000c*/ 	.word	0x00000000
        /*0010*/ 	.short	0x0002
        /*0012*/ 	.short	0x0010
        /*0014*/ 	.byte	0x00, 0xf0, 0x11, 0x00


	//----- nvinfo : EIATTR_KPARAM_INFO
	.align		4
.L_102:
        /*0018*/ 	.byte	0x04, 0x17
        /*001a*/ 	.short	(.L_104 - .L_103)
.L_103:
        /*001c*/ 	.word	0x00000000
        /*0020*/ 	.short	0x0001
        /*0022*/ 	.short	0x0008
        /*0024*/ 	.byte	0x00, 0xf5, 0x21, 0x00


	//----- nvinfo : EIATTR_KPARAM_INFO
	.align		4
.L_104:
        /*0028*/ 	.byte	0x04, 0x17
        /*002a*/ 	.short	(.L_106 - .L_105)
.L_105:
        /*002c*/ 	.word	0x00000000
        /*0030*/ 	.short	0x0000
        /*0032*/ 	.short	0x0000
        /*0034*/ 	.byte	0x00, 0xf5, 0x21, 0x00


	//----- nvinfo : EIATTR_SPARSE_MMA_MASK
	.align		4
.L_106:
        /*0038*/ 	.byte	0x03, 0x50
        /*003a*/ 	.short	0x0000


	//----- nvinfo : EIATTR_MAXREG_COUNT
	.align		4
        /*003c*/ 	.byte	0x03, 0x1b
        /*003e*/ 	.short	0x00ff


	//----- nvinfo : EIATTR_NUM_BARRIERS
	.align		4
        /*0040*/ 	.byte	0x02, 0x4c
        /*0042*/ 	.byte	0x01
	.zero		1


	//----- nvinfo : EIATTR_MERCURY_ISA_VERSION
	.align		4
        /*0044*/ 	.byte	0x03, 0x5f
        /*0046*/ 	.short	0x0101


	//----- nvinfo : EIATTR_VRC_CTA_INIT_COUNT
	.align		4
        /*0048*/ 	.byte	0x02, 0x4a
	.zero		1
	.zero		1


	//----- nvinfo : EIATTR_EXIT_INSTR_OFFSETS
	.align		4
        /*004c*/ 	.byte	0x04, 0x1c
        /*004e*/ 	.short	(.L_108 - .L_107)


	//   ....[0]....
.L_107:
        /*0050*/ 	.word	0x000000f0


	//   ....[1]....
        /*0054*/ 	.word	0x00000240


	//----- nvinfo : EIATTR_CRS_STACK_SIZE
	.align		4
.L_108:
        /*0058*/ 	.byte	0x04, 0x1e
        /*005a*/ 	.short	(.L_110 - .L_109)
.L_109:
        /*005c*/ 	.word	0x00000000


	//----- nvinfo : EIATTR_CBANK_PARAM_SIZE
	.align		4
.L_110:
        /*0060*/ 	.byte	0x03, 0x19
        /*0062*/ 	.short	0x0014


	//----- nvinfo : EIATTR_PARAM_CBANK
	.align		4
        /*0064*/ 	.byte	0x04, 0x0a
        /*0066*/ 	.short	(.L_112 - .L_111)
	.align		4
.L_111:
        /*0068*/ 	.word	index@(.nv.constant0._Z15GPercentReturnsPfS_i)
        /*006c*/ 	.short	0x0380
        /*006e*/ 	.short	0x0014


	//----- nvinfo : EIATTR_SW_WAR
	.align		4
.L_112:
        /*0070*/ 	.byte	0x04, 0x36
        /*0072*/ 	.short	(.L_114 - .L_113)
.L_113:
        /*0074*/ 	.word	0x00000008
.L_114:


//--------------------- .nv.callgraph             --------------------------
	.section	.nv.callgraph,"",@"SHT_CUDA_CALLGRAPH"
	.align	4
	.sectionentsize	8
	.align		4
        /*0000*/ 	.word	0x00000000
	.align		4
        /*0004*/ 	.word	0xffffffff
	.align		4
        /*0008*/ 	.word	index@(_Z10GPortfolioPfS_ii)
	.align		4
        /*000c*/ 	.word	index@(vprintf)
	.align		4
        /*0010*/ 	.word	0x00000000
	.align		4
        /*0014*/ 	.word	0xfffffffe
	.align		4
        /*0018*/ 	.word	0x00000000
	.align		4
        /*001c*/ 	.word	0xfffffffd
	.align		4
        /*0020*/ 	.word	0x00000000
	.align		4
        /*0024*/ 	.word	0xfffffffc


//--------------------- .nv.constant4             --------------------------
	.section	.nv.constant4,"a",@progbits
	.align	8
	.align		8
.nv.constant4:
        /*0000*/ 	.dword	vprintf
	.align		8
        /*0008*/ 	.dword	precalc_xorwow_matrix
	.align		8
        /*0010*/ 	.dword	precalc_xorwow_offset_matrix
	.align		8
        /*0018*/ 	.dword	mrg32k3aM1
	.align		8
        /*0020*/ 	.dword	mrg32k3aM2
	.align		8
        /*0028*/ 	.dword	mrg32k3aM1SubSeq
	.align		8
        /*0030*/ 	.dword	mrg32k3aM2SubSeq
	.align		8
        /*0038*/ 	.dword	mrg32k3aM1Seq
	.align		8
        /*0040*/ 	.dword	mrg32k3aM2Seq
	.align		8
        /*0048*/ 	.dword	$str


//--------------------- .nv.constant3             --------------------------
	.section	.nv.constant3,"a",@progbits
	.align	8
.nv.constant3:
	.type		__cr_lgamma_table,@object
	.size		__cr_lgamma_table,(c_returns - __cr_lgamma_table)
__cr_lgamma_table:
        /*0000*/ 	.byte	0x00, 0x00, 0x00, 0x00, 0x00, 0x00, 0x00, 0x00, 0x00, 0x00, 0x00, 0x00, 0x00, 0x00, 0x00, 0x00
        /*0010*/ 	.byte	0xef, 0x39, 0xfa, 0xfe, 0x42, 0x2e, 0xe6, 0x3f, 0x02, 0x20, 0x2a, 0xfa, 0x0b, 0xab, 0xfc, 0x3f
        /*0020*/ 	.byte	0xf9, 0x2c, 0x92, 0x7c, 0xa7, 0x6c, 0x09, 0x40, 0xc9, 0x79, 0x44, 0x3c, 0x64, 0x26, 0x13, 0x40
        /*0030*/ 	.byte	0xca, 0x01, 0xcf, 0x3a, 0x27, 0x51, 0x1a, 0x40, 0x30, 0xcc, 0x2d, 0xf3, 0xe1, 0x0c, 0x21, 0x40
        /*0040*/ 	.byte	0x0d, 0xb7, 0xfc, 0x82, 0x8e, 0x35, 0x25, 0x40
	.type		c_returns,@object
	.size		c_returns,(c_averages - c_returns)
c_returns:
	.zero		33660
	.type		c_averages,@object
	.size		c_averages,(c_covariance - c_averages)
c_averages:
	.zero		340
	.type		c_covariance,@object
	.size		c_covariance,(.L_11 - c_covariance)
c_covariance:
	.zero		28900
.L_11:


//--------------------- .text._Z10GPortfolioPfS_ii --------------------------
	.section	.text._Z10GPortfolioPfS_ii,"ax",@progbits
	.align	128
        .global         _Z10GPortfolioPfS_ii
        .type           _Z10GPortfolioPfS_ii,@function
        .size           _Z10GPortfolioPfS_ii,(.L_x_80 - _Z10GPortfolioPfS_ii)
        .other          _Z10GPortfolioPfS_ii,@"STO_CUDA_ENTRY STV_DEFAULT"
_Z10GPortfolioPfS_ii:
.text._Z10GPortfolioPfS_ii:
[----:B------:R-:W0:Y:S01]  /*0000*/  LDC R1, c[0x0][0x37c] ;  /* 0x0000df00ff017b82 */ /* 0x000e220000000800 */
[----:B------:R-:W1:Y:S01]  /*0010*/  S2R R3, SR_TID.X ;  /* 0x0000000000037919 */ /* 0x000e620000002100 */
[----:B------:R-:W2:Y:S01]  /*0020*/  LDCU UR41, c[0x0][0x2fc] ;  /* 0x00005f80ff2977ac */ /* 0x000ea20008000800 */
[----:B0-----:R-:W-:Y:S01]  /*0030*/  VIADD R1, R1, 0xffffffc8 ;  /* 0xffffffc801017836 */ /* 0x001fe20000000000 */
[----:B------:R-:W1:Y:S01]  /*0040*/  S2R R16, SR_CTAID.X ;  /* 0x0000000000107919 */ /* 0x000e620000002500 */
[----:B------:R-:W1:Y:S01]  /*0050*/  LDCU UR4, c[0x0][0x360] ;  /* 0x00006c00ff0477ac */ /* 0x000e620008000800 */
[----:B------:R-:W-:Y:S02]  /*0060*/  IMAD.MOV.U32 R7, RZ, RZ, -0x75bd8fc ;  /* 0xf8a42704ff077424 */ /* 0x000fe400078e00ff */
[----:B------:R-:W-:Y:S01]  /*0070*/  IMAD.MOV.U32 R4, RZ, RZ, -0x23270784 ;  /* 0xdcd8f87cff047424 */ /* 0x000fe200078e00ff */
[----:B------:R-:W0:Y:S01]  /*0080*/  LDCU.64 UR36, c[0x0][0x358] ;  /* 0x00006b00ff2477ac */ /* 0x000e220008000a00 */
[----:B------:R-:W-:Y:S01]  /*0090*/  IMAD.MOV.U32 R8, RZ, RZ, R1 ;  /* 0x000000ffff087224 */ /* 0x000fe200078e0001 */
[----:B------:R-:W-:Y:S01]  /*00a0*/  UMOV UR6, 0xa ;  /* 0x0000000a00067882 */ /* 0x000fe20000000000 */
[----:B-1----:R-:W-:Y:S01]  /*00b0*/  IMAD R0, R16, UR4, R3 ;  /* 0x0000000410007c24 */ /* 0x002fe2000f8e0203 */
[----:B------:R-:W1:Y:S04]  /*00c0*/  LDCU UR4, c[0x0][0x394] ;  /* 0x00007280ff0477ac */ /* 0x000e680008000800 */
[----:B------:R-:W-:-:S05]  /*00d0*/  LOP3.LUT R0, R0, 0xaad26b49, RZ, 0x3c, !PT ;  /* 0xaad26b4900007812 */ /* 0x000fca00078e3cff */
[----:B------:R-:W-:Y:S02]  /*00e0*/  IMAD R9, R0, 0x4182bed5, RZ ;  /* 0x4182bed500097824 */ /* 0x000fe400078e02ff */
[----:B------:R-:W-:Y:S02]  /*00f0*/  IMAD.MOV.U32 R0, RZ, RZ, RZ ;  /* 0x000000ffff007224 */ /* 0x000fe400078e00ff */
[C---:B------:R-:W-:Y:S01]  /*0100*/  VIADD R5, R9.reuse, 0x583f19 ;  /* 0x00583f1909057836 */ /* 0x040fe20000000000 */
[C---:B------:R-:W-:Y:S01]  /*0110*/  LOP3.LUT R6, R9.reuse, 0x159a55e5, RZ, 0x3c, !PT ;  /* 0x159a55e509067812 */ /* 0x040fe200078e3cff */
[C---:B------:R-:W-:Y:S02]  /*0120*/  VIADD R2, R9.reuse, 0xd9f6dc18 ;  /* 0xd9f6dc1809027836 */ /* 0x040fe40000000000 */
[----:B------:R-:W-:Y:S01]  /*0130*/  VIADD R3, R9, 0x75bcd15 ;  /* 0x075bcd1509037836 */ /* 0x000fe20000000000 */
[----:B------:R3:W-:Y:S01]  /*0140*/  STL.64 [R1+0x10], R4 ;  /* 0x0000100401007387 */ /* 0x0007e20000100a00 */
[----:B-1----:R-:W-:Y:S01]  /*0150*/  IMAD.U32 R22, RZ, RZ, UR4 ;  /* 0x00000004ff167e24 */ /* 0x002fe2000f8e00ff */
[----:B------:R-:W-:-:S02]  /*0160*/  UMOV UR4, URZ ;  /* 0x000000ff00047c82 */ /* 0x000fc40008000000 */
[----:B------:R3:W-:Y:S04]  /*0170*/  STL.64 [R1+0x8], R6 ;  /* 0x0000080601007387 */ /* 0x0007e80000100a00 */
[----:B0-2---:R3:W-:Y:S02]  /*0180*/  STL.64 [R1], R2 ;  /* 0x0000000201007387 */ /* 0x0057e40000100a00 */
.L_x_7:
[----:B------:R-:W-:-:S04]  /*0190*/  ULOP3.LUT UR7, UR6, 0x3, URZ, 0xc0, !UPT ;  /* 0x0000000306077892 */ /* 0x000fc8000f8ec0ff */
[----:B------:R-:W-:-:S04]  /*01a0*/  UISETP.NE.U32.AND UP0, UPT, UR7, URZ, UPT ;  /* 0x000000ff0700728c */ /* 0x000fc8000bf05070 */
[----:B------:R-:W-:-:S09]  /*01b0*/  UISETP.NE.AND.EX UP0, UPT, URZ, URZ, UPT, UP0 ;  /* 0x000000ffff00728c */ /* 0x000fd2000bf05300 */
[----:B012---:R-:W-:Y:S05]  /*01c0*/  BRA.U !UP0, `(.L_x_0) ;  /* 0x0000002108f47547 */ /* 0x007fea000b800000 */
[----:B------:R-:W0:Y:S01]  /*01d0*/  LDC.64 R10, c[0x4][0x8] ;  /* 0x01000200ff0a7b82 */ /* 0x000e220000000a00 */
[----:B------:R-:W-:Y:S01]  /*01e0*/  IMAD.MOV.U32 R15, RZ, RZ, RZ ;  /* 0x000000ffff0f7224 */ /* 0x000fe200078e00ff */
[----:B---3--:R-:W-:Y:S02]  /*01f0*/  CS2R R4, SRZ ;  /* 0x0000000000047805 */ /* 0x008fe4000001ff00 */
[----:B------:R-:W-:Y:S01]  /*0200*/  CS2R R6, SRZ ;  /* 0x0000000000067805 */ /* 0x000fe2000001ff00 */
[----:B------:R-:W-:Y:S02]  /*0210*/  IMAD.MOV.U32 R3, RZ, RZ, RZ ;  /* 0x000000ffff037224 */ /* 0x000fe400078e00ff */
[----:B0-----:R-:W-:-:S07]  /*0220*/  IMAD.WIDE.U32 R10, R0, 0xc80, R10 ;  /* 0x00000c80000a7825 */ /* 0x001fce00078e000a */
.L_x_2:
[----:B------:R-:W-:-:S06]  /*0230*/  IMAD R2, R15, 0x4, R8 ;  /* 0x000000040f027824 */ /* 0x000fcc00078e0208 */
[----:B------:R-:W5:Y:S01]  /*0240*/  LDL R2, [R2+0x4] ;  /* 0x0000040002027983 */ /* 0x000f620000100800 */
[----:B------:R-:W-:Y:S02]  /*0250*/  IMAD.SHL.U32 R14, R15, 0x20, RZ ;  /* 0x000000200f0e7824 */ /* 0x000fe400078e00ff */
[----:B------:R-:W-:-:S07]  /*0260*/  IMAD.MOV.U32 R17, RZ, RZ, RZ ;  /* 0x000000ffff117224 */ /* 0x000fce00078e00ff */
.L_x_1:
[----:B-----5:R-:W-:Y:S01]  /*0270*/  SHF.R.U32.HI R23, RZ, R17, R2 ;  /* 0x00000011ff177219 */ /* 0x020fe20000011602 */
[----:B------:R-:W-:-:S03]  /*0280*/  IMAD.IADD R12, R14, 0x1, R17 ;  /* 0x000000010e0c7824 */ /* 0x000fc600078e0211 */
[----:B------:R-:W-:-:S04]  /*0290*/  LOP3.LUT R13, R23, 0x1, RZ, 0xc0, !PT ;  /* 0x00000001170d7812 */ /* 0x000fc800078ec0ff */
[----:B------:R-:W-:Y:S01]  /*02a0*/  ISETP.NE.U32.AND P0, PT, R13, 0x1, PT ;  /* 0x000000010d00780c */ /* 0x000fe20003f05070 */
[----:B------:R-:W-:-:S03]  /*02b0*/  IMAD R13, R12, 0x5, RZ ;  /* 0x000000050c0d7824 */ /* 0x000fc600078e02ff */
[----:B------:R-:W-:Y:S01]  /*02c0*/  R2P PR, R23, 0x7e ;  /* 0x0000007e17007804 */ /* 0x000fe20000000000 */
[----:B------:R-:W-:-:S08]  /*02d0*/  IMAD.WIDE.U32 R12, R13, 0x4, R10 ;  /* 0x000000040d0c7825 */ /* 0x000fd000078e000a */
[----:B------:R-:W2:Y:S04]  /*02e0*/  @!P0 LDG.E R18, desc[UR36][R12.64+0x10] ;  /* 0x000010240c128981 */ /* 0x000ea8000c1e1900 */
[----:B------:R-:W3:Y:S04]  /*02f0*/  @P1 LDG.E R20, desc[UR36][R12.64+0x24] ;  /* 0x000024240c141981 */ /* 0x000ee8000c1e1900 */
[----:B------:R-:W4:Y:S04]  /*0300*/  @P2 LDG.E R24, desc[UR36][R12.64+0x38] ;  /* 0x000038240c182981 */ /* 0x000f28000c1e1900 */
[----:B------:R-:W4:Y:S04]  /*0310*/  @!P0 LDG.E R19, desc[UR36][R12.64+0x4] ;  /* 0x000004240c138981 */ /* 0x000f28000c1e1900 */
[----:B------:R-:W4:Y:S04]  /*0320*/  @!P0 LDG.E R21, desc[UR36][R12.64+0xc] ;  /* 0x00000c240c158981 */ /* 0x000f28000c1e1900 */
[----:B------:R-:W4:Y:S04]  /*0330*/  @P3 LDG.E R26, desc[UR36][R12.64+0x4c] ;  /* 0x00004c240c1a3981 */ /* 0x000f28000c1e1900 */
[----:B------:R-:W4:Y:S04]  /*0340*/  @P2 LDG.E R25, desc[UR36][R12.64+0x2c] ;  /* 0x00002c240c192981 */ /* 0x000f28000c1e1900 */
[----:B------:R-:W4:Y:S04]  /*0350*/  @P4 LDG.E R28, desc[UR36][R12.64+0x60] ;  /* 0x000060240c1c4981 */ /* 0x000f28000c1e1900 */
[----:B------:R-:W4:Y:S01]  /*0360*/  @P2 LDG.E R27, desc[UR36][R12.64+0x34] ;  /* 0x000034240c1b2981 */ /* 0x000f22000c1e1900 */
[----:B--2---:R-:W-:-:S03]  /*0370*/  @!P0 LOP3.LUT R5, R5, R18, RZ, 0x3c, !PT ;  /* 0x0000001205058212 */ /* 0x004fc600078e3cff */
[----:B------:R-:W2:Y:S01]  /*0380*/  @!P0 LDG.E R18, desc[UR36][R12.64] ;  /* 0x000000240c128981 */ /* 0x000ea2000c1e1900 */
[----:B---3--:R-:W-:-:S03]  /*0390*/  @P1 LOP3.LUT R5, R5, R20, RZ, 0x3c, !PT ;  /* 0x0000001405051212 */ /* 0x008fc600078e3cff */
[----:B------:R-:W3:Y:S01]  /*03a0*/  @!P0 LDG.E R20, desc[UR36][R12.64+0x8] ;  /* 0x000008240c148981 */ /* 0x000ee2000c1e1900 */
[----:B----4-:R-:W-:-:S03]  /*03b0*/  @P2 LOP3.LUT R5, R5, R24, RZ, 0x3c, !PT ;  /* 0x0000001805052212 */ /* 0x010fc600078e3cff */
[----:B------:R-:W4:Y:S01]  /*03c0*/  @P1 LDG.E R24, desc[UR36][R12.64+0x14] ;  /* 0x000014240c181981 */ /* 0x000f22000c1e1900 */
[----:B------:R-:W-:-:S03]  /*03d0*/  @!P0 LOP3.LUT R6, R6, R19, RZ, 0x3c, !PT ;  /* 0x0000001306068212 */ /* 0x000fc600078e3cff */
[----:B------:R-:W4:Y:S01]  /*03e0*/  @P1 LDG.E R19, desc[UR36][R12.64+0x18] ;  /* 0x000018240c131981 */ /* 0x000f22000c1e1900 */
[----:B------:R-:W-:-:S03]  /*03f0*/  @!P0 LOP3.LUT R4, R4, R21, RZ, 0x3c, !PT ;  /* 0x0000001504048212 */ /* 0x000fc600078e3cff */
[----:B------:R-:W4:Y:S01]  /*0400*/  @P1 LDG.E R21, desc[UR36][R12.64+0x20] ;  /* 0x000020240c151981 */ /* 0x000f22000c1e1900 */
[----:B------:R-:W-:-:S03]  /*0410*/  @P3 LOP3.LUT R5, R5, R26, RZ, 0x3c, !PT ;  /* 0x0000001a05053212 */ /* 0x000fc600078e3cff */
[----:B------:R-:W4:Y:S01]  /*0420*/  @P5 LDG.E R26, desc[UR36][R12.64+0x74] ;  /* 0x000074240c1a5981 */ /* 0x000f22000c1e1900 */
[----:B--2---:R-:W-:-:S03]  /*0430*/  @!P0 LOP3.LUT R3, R3, R18, RZ, 0x3c, !PT ;  /* 0x0000001203038212 */ /* 0x004fc600078e3cff */
[----:B------:R-:W2:Y:S01]  /*0440*/  @P1 LDG.E R18, desc[UR36][R12.64+0x1c] ;  /* 0x00001c240c121981 */ /* 0x000ea2000c1e1900 */
[----:B---3--:R-:W-:-:S03]  /*0450*/  @!P0 LOP3.LUT R7, R7, R20, RZ, 0x3c, !PT ;  /* 0x0000001407078212 */ /* 0x008fc600078e3cff */
[----:B------:R-:W3:Y:S01]  /*0460*/  @P2 LDG.E R20, desc[UR36][R12.64+0x28] ;  /* 0x000028240c142981 */ /* 0x000ee2000c1e1900 */
[----:B----4-:R-:W-:-:S03]  /*0470*/  @P1 LOP3.LUT R3, R3, R24, RZ, 0x3c, !PT ;  /* 0x0000001803031212 */ /* 0x010fc600078e3cff */
[----:B------:R-:W4:Y:S01]  /*0480*/  @P2 LDG.E R24, desc[UR36][R12.64+0x30] ;  /* 0x000030240c182981 */ /* 0x000f22000c1e1900 */
[----:B------:R-:W-:-:S03]  /*0490*/  @P1 LOP3.LUT R6, R6, R19, RZ, 0x3c, !PT ;  /* 0x0000001306061212 */ /* 0x000fc600078e3cff */
[----:B------:R-:W4:Y:S01]  /*04a0*/  @P3 LDG.E R19, desc[UR36][R12.64+0x40] ;  /* 0x000040240c133981 */ /* 0x000f22000c1e1900 */
[----:B------:R-:W-:Y:S02]  /*04b0*/  @P1 LOP3.LUT R4, R4, R21, RZ, 0x3c, !PT ;  /* 0x0000001504041212 */ /* 0x000fe400078e3cff */
[----:B------:R-:W-:Y:S01]  /*04c0*/  @P2 LOP3.LUT R6, R6, R25, RZ, 0x3c, !PT ;  /* 0x0000001906062212 */ /* 0x000fe200078e3cff */
[----:B------:R-:W4:Y:S04]  /*04d0*/  @P3 LDG.E R21, desc[UR36][R12.64+0x48] ;  /* 0x000048240c153981 */ /* 0x000f28000c1e1900 */
[----:B------:R-:W4:Y:S01]  /*04e0*/  @P4 LDG.E R25, desc[UR36][R12.64+0x54] ;  /* 0x000054240c194981 */ /* 0x000f22000c1e1900 */
[----:B--2---:R-:W-:-:S03]  /*04f0*/  @P1 LOP3.LUT R7, R7, R18, RZ, 0x3c, !PT ;  /* 0x0000001207071212 */ /* 0x004fc600078e3cff */
[----:B------:R-:W2:Y:S01]  /*0500*/  @P3 LDG.E R18, desc[UR36][R12.64+0x3c] ;  /* 0x00003c240c123981 */ /* 0x000ea2000c1e1900 */
[----:B---3--:R-:W-:-:S03]  /*0510*/  @P2 LOP3.LUT R3, R3, R20, RZ, 0x3c, !PT ;  /* 0x0000001403032212 */ /* 0x008fc600078e3cff */
[----:B------:R-:W3:Y:S01]  /*0520*/  @P3 LDG.E R20, desc[UR36][R12.64+0x44] ;  /* 0x000044240c143981 */ /* 0x000ee2000c1e1900 */
[----:B----4-:R-:W-:-:S03]  /*0530*/  @P2 LOP3.LUT R7, R7, R24, RZ, 0x3c, !PT ;  /* 0x0000001807072212 */ /* 0x010fc600078e3cff */
[----:B------:R-:W4:Y:S01]  /*0540*/  @P4 LDG.E R24, desc[UR36][R12.64+0x50] ;  /* 0x000050240c184981 */ /* 0x000f22000c1e1900 */
[----:B------:R-:W-:Y:S02]  /*0550*/  @P4 LOP3.LUT R5, R5, R28, RZ, 0x3c, !PT ;  /* 0x0000001c05054212 */ /* 0x000fe400078e3cff */
[----:B------:R-:W-:Y:S01]  /*0560*/  @P2 LOP3.LUT R4, R4, R27, RZ, 0x3c, !PT ;  /* 0x0000001b04042212 */ /* 0x000fe200078e3cff */
[----:B------:R-:W4:Y:S01]  /*0570*/  @P6 LDG.E R28, desc[UR36][R12.64+0x88] ;  /* 0x000088240c1c6981 */ /* 0x000f22000c1e1900 */
[----:B------:R-:W-:Y:S02]  /*0580*/  @P5 LOP3.LUT R5, R5, R26, RZ, 0x3c, !PT ;  /* 0x0000001a05055212 */ /* 0x000fe400078e3cff */
[----:B------:R-:W-:Y:S01]  /*0590*/  @P3 LOP3.LUT R6, R6, R19, RZ, 0x3c, !PT ;  /* 0x0000001306063212 */ /* 0x000fe200078e3cff */
[----:B------:R-:W4:Y:S01]  /*05a0*/  @P4 LDG.E R26, desc[UR36][R12.64+0x58] ;  /* 0x000058240c1a4981 */ /* 0x000f22000c1e1900 */
[----:B------:R-:W-:-:S03]  /*05b0*/  @P3 LOP3.LUT R4, R4, R21, RZ, 0x3c, !PT ;  /* 0x0000001504043212 */ /* 0x000fc600078e3cff */
[----:B------:R-:W4:Y:S01]  /*05c0*/  @P4 LDG.E R19, desc[UR36][R12.64+0x5c] ;  /* 0x00005c240c134981 */ /* 0x000f22000c1e1900 */
[----:B------:R-:W-:-:S03]  /*05d0*/  @P4 LOP3.LUT R6, R6, R25, RZ, 0x3c, !PT ;  /* 0x0000001906064212 */ /* 0x000fc600078e3cff */
[----:B------:R-:W4:Y:S04]  /*05e0*/  @P5 LDG.E R21, desc[UR36][R12.64+0x68] ;  /* 0x000068240c155981 */ /* 0x000f28000c1e1900 */
[----:B------:R-:W4:Y:S01]  /*05f0*/  @P5 LDG.E R25, desc[UR36][R12.64+0x70] ;  /* 0x000070240c195981 */ /* 0x000f22000c1e1900 */
[----:B------:R-:W-:-:S03]  /*0600*/  LOP3.LUT P0, RZ, R23, 0x80, RZ, 0xc0, !PT ;  /* 0x0000008017ff7812 */ /* 0x000fc6000780c0ff */
[----:B------:R-:W4:Y:S01]  /*0610*/  @P6 LDG.E R27, desc[UR36][R12.64+0x7c] ;  /* 0x00007c240c1b6981 */ /* 0x000f22000c1e1900 */
[----:B--2---:R-:W-:-:S03]  /*0620*/  @P3 LOP3.LUT R3, R3, R18, RZ, 0x3c, !PT ;  /* 0x0000001203033212 */ /* 0x004fc600078e3cff */
[----:B------:R-:W2:Y:S01]  /*0630*/  @P5 LDG.E R18, desc[UR36][R12.64+0x64] ;  /* 0x000064240c125981 */ /* 0x000ea2000c1e1900 */
[----:B---3--:R-:W-:-:S03]  /*0640*/  @P3 LOP3.LUT R7, R7, R20, RZ, 0x3c, !PT ;  /* 0x0000001407073212 */ /* 0x008fc600078e3cff */
[----:B------:R-:W3:Y:S01]  /*0650*/  @P5 LDG.E R20, desc[UR36][R12.64+0x6c] ;  /* 0x00006c240c145981 */ /* 0x000ee2000c1e1900 */
[----:B----4-:R-:W-:-:S03]  /*0660*/  @P4 LOP3.LUT R3, R3, R24, RZ, 0x3c, !PT ;  /* 0x0000001803034212 */ /* 0x010fc600078e3cff */
[----:B------:R-:W4:Y:S01]  /*0670*/  @P6 LDG.E R24, desc[UR36][R12.64+0x78] ;  /* 0x000078240c186981 */ /* 0x000f22000c1e1900 */
[----:B------:R-:W-:-:S03]  /*0680*/  @P4 LOP3.LUT R7, R7, R26, RZ, 0x3c, !PT ;  /* 0x0000001a07074212 */ /* 0x000fc600078e3cff */
[----:B------:R-:W4:Y:S01]  /*0690*/  @P0 LDG.E R26, desc[UR36][R12.64+0x9c] ;  /* 0x00009c240c1a0981 */ /* 0x000f22000c1e1900 */
[----:B------:R-:W-:-:S03]  /*06a0*/  @P4 LOP3.LUT R4, R4, R19, RZ, 0x3c, !PT ;  /* 0x0000001304044212 */ /* 0x000fc600078e3cff */
[----:B------:R-:W4:Y:S01]  /*06b0*/  @P6 LDG.E R19, desc[UR36][R12.64+0x84] ;  /* 0x000084240c136981 */ /* 0x000f22000c1e1900 */
[----:B------:R-:W-:-:S03]  /*06c0*/  @P5 LOP3.LUT R6, R6, R21, RZ, 0x3c, !PT ;  /* 0x0000001506065212 */ /* 0x000fc600078e3cff */
[----:B------:R-:W4:Y:S01]  /*06d0*/  @P0 LDG.E R21, desc[UR36][R12.64+0x90] ;  /* 0x000090240c150981 */ /* 0x000f22000c1e1900 */
[----:B------:R-:W-:-:S03]  /*06e0*/  @P5 LOP3.LUT R4, R4, R25, RZ, 0x3c, !PT ;  /* 0x0000001904045212 */ /* 0x000fc600078e3cff */
        /* <DEDUP_REMOVED lines=8> */
[----:B------:R-:W-:Y:S02]  /*0770*/  @P6 LOP3.LUT R6, R6, R27, RZ, 0x3c, !PT ;  /* 0x0000001b06066212 */ /* 0x000fe400078e3cff */
[----:B------:R-:W-:Y:S02]  /*0780*/  @P0 LOP3.LUT R5, R5, R26, RZ, 0x3c, !PT ;  /* 0x0000001a05050212 */ /* 0x000fe400078e3cff */
[----:B------:R-:W-:Y:S02]  /*0790*/  @P6 LOP3.LUT R4, R4, R19, RZ, 0x3c, !PT ;  /* 0x0000001304046212 */ /* 0x000fe400078e3cff */
[----:B------:R-:W-:Y:S02]  /*07a0*/  @P0 LOP3.LUT R6, R6, R21, RZ, 0x3c, !PT ;  /* 0x0000001506060212 */ /* 0x000fe400078e3cff */
[----:B------:R-:W-:-:S02]  /*07b0*/  @P0 LOP3.LUT R4, R4, R25, RZ, 0x3c, !PT ;  /* 0x0000001904040212 */ /* 0x000fc400078e3cff */
[----:B--2---:R-:W-:Y:S02]  /*07c0*/  @P6 LOP3.LUT R7, R7, R18, RZ, 0x3c, !PT ;  /* 0x0000001207076212 */ /* 0x004fe400078e3cff */
[----:B---3--:R-:W-:Y:S02]  /*07d0*/  @P0 LOP3.LUT R3, R3, R20, RZ, 0x3c, !PT ;  /* 0x0000001403030212 */ /* 0x008fe400078e3cff */
[----:B----4-:R-:W-:Y:S02]  /*07e0*/  @P0 LOP3.LUT R7, R7, R24, RZ, 0x3c, !PT ;  /* 0x0000001807070212 */ /* 0x010fe400078e3cff */
[----:B------:R-:W-:-:S13]  /*07f0*/  R2P PR, R23.B1, 0x7f ;  /* 0x0000007f17007804 */ /* 0x000fda0000001000 */
[----:B------:R-:W2:Y:S04]  /*0800*/  @P0 LDG.E R20, desc[UR36][R12.64+0xa8] ;  /* 0x0000a8240c140981 */ /* 0x000ea8000c1e1900 */
[----:B------:R-:W3:Y:S04]  /*0810*/  @P0 LDG.E R24, desc[UR36][R12.64+0xb0] ;  /* 0x0000b0240c180981 */ /* 0x000ee8000c1e1900 */
[----:B------:R-:W4:Y:S04]  /*0820*/  @P0 LDG.E R18, desc[UR36][R12.64+0xa0] ;  /* 0x0000a0240c120981 */ /* 0x000f28000c1e1900 */
[----:B------:R-:W4:Y:S04]  /*0830*/  @P0 LDG.E R21, desc[UR36][R12.64+0xa4] ;  /* 0x0000a4240c150981 */ /* 0x000f28000c1e1900 */
[----:B------:R-:W4:Y:S04]  /*0840*/  @P0 LDG.E R25, desc[UR36][R12.64+0xac] ;  /* 0x0000ac240c190981 */ /* 0x000f28000c1e1900 */
[----:B------:R-:W4:Y:S04]  /*0850*/  @P1 LDG.E R26, desc[UR36][R12.64+0xb4] ;  /* 0x0000b4240c1a1981 */ /* 0x000f28000c1e1900 */
        /* <DEDUP_REMOVED lines=10> */
[----:B------:R-:W-:Y:S02]  /*0900*/  @P0 LOP3.LUT R4, R4, R25, RZ, 0x3c, !PT ;  /* 0x0000001904040212 */ /* 0x000fe400078e3cff */
[----:B------:R-:W-:Y:S01]  /*0910*/  LOP3.LUT P0, RZ, R23, 0x8000, RZ, 0xc0, !PT ;  /* 0x0000800017ff7812 */ /* 0x000fe2000780c0ff */
[----:B------:R-:W4:Y:S01]  /*0920*/  @P2 LDG.E R25, desc[UR36][R12.64+0xd4] ;  /* 0x0000d4240c192981 */ /* 0x000f22000c1e1900 */
[----:B------:R-:W-:-:S03]  /*0930*/  @P1 LOP3.LUT R3, R3, R26, RZ, 0x3c, !PT ;  /* 0x0000001a03031212 */ /* 0x000fc600078e3cff */
[----:B------:R-:W4:Y:S04]  /*0940*/  @P2 LDG.E R26, desc[UR36][R12.64+0xc8] ;  /* 0x0000c8240c1a2981 */ /* 0x000f28000c1e1900 */
        /* <DEDUP_REMOVED lines=51> */
[----:B------:R-:W-:-:S05]  /*0c80*/  VIADD R17, R17, 0x10 ;  /* 0x0000001011117836 */ /* 0x000fca0000000000 */
[----:B------:R-:W-:Y:S02]  /*0c90*/  ISETP.NE.AND P1, PT, R17, 0x20, PT ;  /* 0x000000201100780c */ /* 0x000fe40003f25270 */
[----:B------:R-:W-:Y:S02]  /*0ca0*/  @P6 LOP3.LUT R6, R6, R19, RZ, 0x3c, !PT ;  /* 0x0000001306066212 */ /* 0x000fe400078e3cff */
[----:B--2---:R-:W-:Y:S02]  /*0cb0*/  @P6 LOP3.LUT R5, R5, R20, RZ, 0x3c, !PT ;  /* 0x0000001405056212 */ /* 0x004fe400078e3cff */
[----:B---3--:R-:W-:Y:S02]  /*0cc0*/  @P0 LOP3.LUT R3, R3, R24, RZ, 0x3c, !PT ;  /* 0x0000001803030212 */ /* 0x008fe400078e3cff */
[----:B----4-:R-:W-:Y:S02]  /*0cd0*/  @P6 LOP3.LUT R7, R7, R18, RZ, 0x3c, !PT ;  /* 0x0000001207076212 */ /* 0x010fe400078e3cff */
[----:B------:R-:W-:-:S02]  /*0ce0*/  @P6 LOP3.LUT R4, R4, R21, RZ, 0x3c, !PT ;  /* 0x0000001504046212 */ /* 0x000fc400078e3cff */
[----:B------:R-:W-:Y:S02]  /*0cf0*/  @P0 LOP3.LUT R5, R5, R28, RZ, 0x3c, !PT ;  /* 0x0000001c05050212 */ /* 0x000fe400078e3cff */
[----:B------:R-:W-:Y:S02]  /*0d00*/  @P0 LOP3.LUT R4, R4, R25, RZ, 0x3c, !PT ;  /* 0x0000001904040212 */ /* 0x000fe400078e3cff */
[----:B------:R-:W-:Y:S02]  /*0d10*/  @P0 LOP3.LUT R7, R7, R26, RZ, 0x3c, !PT ;  /* 0x0000001a07070212 */ /* 0x000fe400078e3cff */
[----:B------:R-:W-:Y:S01]  /*0d20*/  @P0 LOP3.LUT R6, R6, R23, RZ, 0x3c, !PT ;  /* 0x0000001706060212 */ /* 0x000fe200078e3cff */
[----:B------:R-:W-:Y:S06]  /*0d30*/  @P1 BRA `(.L_x_1) ;  /* 0xfffffff4004c1947 */ /* 0x000fec000383ffff */
[----:B------:R-:W-:-:S05]  /*0d40*/  VIADD R15, R15, 0x1 ;  /* 0x000000010f0f7836 */ /* 0x000fca0000000000 */
[----:B------:R-:W-:-:S13]  /*0d50*/  ISETP.NE.AND P0, PT, R15, 0x5, PT ;  /* 0x000000050f00780c */ /* 0x000fda0003f05270 */
[----:B------:R-:W-:Y:S05]  /*0d60*/  @P0 BRA `(.L_x_2) ;  /* 0xfffffff400300947 */ /* 0x000fea000383ffff */
[----:B------:R0:W-:Y:S01]  /*0d70*/  STL.64 [R1+0x8], R6 ;  /* 0x0000080601007387 */ /* 0x0001e20000100a00 */
[----:B------:R-:W-:-:S03]  /*0d80*/  UISETP.NE.U32.AND UP0, UPT, UR7, 0x1, UPT ;  /* 0x000000010700788c */ /* 0x000fc6000bf05070 */
[----:B------:R0:W-:Y:S01]  /*0d90*/  STL.64 [R1+0x10], R4 ;  /* 0x0000100401007387 */ /* 0x0001e20000100a00 */
[----:B------:R-:W-:-:S03]  /*0da0*/  UISETP.NE.AND.EX UP0, UPT, URZ, URZ, UPT, UP0 ;  /* 0x000000ffff00728c */ /* 0x000fc6000bf05300 */
[----:B------:R0:W-:Y:S06]  /*0db0*/  STL [R1+0x4], R3 ;  /* 0x0000040301007387 */ /* 0x0001ec0000100800 */
[----:B------:R-:W-:Y:S05]  /*0dc0*/  BRA.U !UP0, `(.L_x_0) ;  /* 0x0000001508f47547 */ /* 0x000fea000b800000 */
[----:B------:R-:W-:Y:S01]  /*0dd0*/  UMOV UR5, URZ ;  /* 0x000000ff00057c82 */ /* 0x000fe20008000000 */
[----:B------:R-:W-:Y:S01]  /*0de0*/  IMAD.MOV.U32 R15, RZ, RZ, RZ ;  /* 0x000000ffff0f7224 */ /* 0x000fe200078e00ff */
[----:B0-----:R-:W-:Y:S01]  /*0df0*/  CS2R R6, SRZ ;  /* 0x0000000000067805 */ /* 0x001fe2000001ff00 */
[----:B------:R-:W-:Y:S02]  /*0e00*/  IMAD.MOV.U32 R4, RZ, RZ, RZ ;  /* 0x000000ffff047224 */ /* 0x000fe400078e00ff */
[----:B------:R-:W-:Y:S02]  /*0e10*/  IMAD.MOV.U32 R3, RZ, RZ, RZ ;  /* 0x000000ffff037224 */ /* 0x000fe400078e00ff */
[----:B------:R-:W-:-:S07]  /*0e20*/  IMAD.U32 R5, RZ, RZ, UR5 ;  /* 0x00000005ff057e24 */ /* 0x000fce000f8e00ff */
.L_x_4:
[----:B------:R-:W-:-:S06]  /*0e30*/  IMAD R2, R15, 0x4, R8 ;  /* 0x000000040f027824 */ /* 0x000fcc00078e0208 */
[----:B------:R-:W5:Y:S01]  /*0e40*/  LDL R2, [R2+0x4] ;  /* 0x0000040002027983 */ /* 0x000f620000100800 */
[----:B------:R-:W-:Y:S02]  /*0e50*/  IMAD.SHL.U32 R14, R15, 0x20, RZ ;  /* 0x000000200f0e7824 */ /* 0x000fe400078e00ff */
[----:B------:R-:W-:-:S07]  /*0e60*/  IMAD.MOV.U32 R17, RZ, RZ, RZ ;  /* 0x000000ffff117224 */ /* 0x000fce00078e00ff */
.L_x_3:
        /* <DEDUP_REMOVED lines=178> */
[----:B------:R1:W-:Y:S01]  /*1990*/  STL [R1+0x4], R3 ;  /* 0x0000040301007387 */ /* 0x0003e20000100800 */
[----:B------:R-:W-:-:S03]  /*19a0*/  UISETP.NE.AND.EX UP0, UPT, URZ, URZ, UPT, UP0 ;  /* 0x000000ffff00728c */ /* 0x000fc6000bf05300 */
[----:B------:R1:W-:Y:S06]  /*19b0*/  STL.64 [R1+0x10], R4 ;  /* 0x0000100401007387 */ /* 0x0003ec0000100a00 */
[----:B------:R-:W-:Y:S05]  /*19c0*/  BRA.U UP0, `(.L_x_0) ;  /* 0x0000000900f47547 */ /* 0x000fea000b800000 */
[----:B------:R-:W-:Y:S01]  /*19d0*/  UMOV UR5, URZ ;  /* 0x000000ff00057c82 */ /* 0x000fe20008000000 */
[----:B------:R-:W-:Y:S01]  /*19e0*/  IMAD.MOV.U32 R15, RZ, RZ, RZ ;  /* 0x000000ffff0f7224 */ /* 0x000fe200078e00ff */
[----:B-1----:R-:W-:Y:S01]  /*19f0*/  CS2R R6, SRZ ;  /* 0x0000000000067805 */ /* 0x002fe2000001ff00 */
[----:B------:R-:W-:Y:S02]  /*1a00*/  IMAD.MOV.U32 R4, RZ, RZ, RZ ;  /* 0x000000ffff047224 */ /* 0x000fe400078e00ff */
[----:B------:R-:W-:Y:S02]  /*1a10*/  IMAD.MOV.U32 R3, RZ, RZ, RZ ;  /* 0x000000ffff037224 */ /* 0x000fe400078e00ff */
[----:B------:R-:W-:-:S07]  /*1a20*/  IMAD.U32 R5, RZ, RZ, UR5 ;  /* 0x00000005ff057e24 */ /* 0x000fce000f8e00ff */
.L_x_6:
[----:B------:R-:W-:-:S06]  /*1a30*/  IMAD R2, R15, 0x4, R8 ;  /* 0x000000040f027824 */ /* 0x000fcc00078e0208 */
[----:B------:R-:W5:Y:S01]  /*1a40*/  LDL R2, [R2+0x4] ;  /* 0x0000040002027983 */ /* 0x000f620000100800 */
[----:B------:R-:W-:Y:S02]  /*1a50*/  IMAD.SHL.U32 R14, R15, 0x20, RZ ;  /* 0x000000200f0e7824 */ /* 0x000fe400078e00ff */
[----:B------:R-:W-:-:S07]  /*1a60*/  IMAD.MOV.U32 R17, RZ, RZ, RZ ;  /* 0x000000ffff117224 */ /* 0x000fce00078e00ff */
.L_x_5:
        /* <DEDUP_REMOVED lines=176> */
[----:B------:R2:W-:Y:S04]  /*2570*/  STL.64 [R1+0x8], R6 ;  /* 0x0000080601007387 */ /* 0x0005e80000100a00 */
[----:B------:R2:W-:Y:S04]  /*2580*/  STL [R1+0x4], R3 ;  /* 0x0000040301007387 */ /* 0x0005e80000100800 */
[----:B------:R2:W-:Y:S02]  /*2590*/  STL.64 [R1+0x10], R4 ;  /* 0x0000100401007387 */ /* 0x0005e40000100a00 */
.L_x_0:
[----:B------:R-:W-:Y:S01]  /*25a0*/  VIADD R0, R0, 0x1 ;  /* 0x0000000100007836 */ /* 0x000fe20000000000 */
[----:B------:R-:W-:Y:S02]  /*25b0*/  USHF.R.U64 UR6, UR6, 0x2, UR4 ;  /* 0x0000000206067899 */ /* 0x000fe40008001204 */
[----:B------:R-:W-:Y:S02]  /*25c0*/  USHF.R.U32.HI UR4, URZ, 0x2, UR4 ;  /* 0x00000002ff047899 */ /* 0x000fe40008011604 */
[----:B------:R-:W-:-:S13]  /*25d0*/  ISETP.NE.AND P0, PT, R0, 0x2, PT ;  /* 0x000000020000780c */ /* 0x000fda0003f05270 */
[----:B------:R-:W-:Y:S05]  /*25e0*/  @P0 BRA `(.L_x_7) ;  /* 0xffffffd800e80947 */ /* 0x000fea000383ffff */
[----:B---3--:R-:W3:Y:S01]  /*25f0*/  S2R R2, SR_TID.X ;  /* 0x0000000000027919 */ /* 0x008ee20000002100 */
[----:B------:R-:W-:Y:S01]  /*2600*/  SHF.R.U32.HI R0, RZ, 0x2, R3 ;  /* 0x00000002ff007819 */ /* 0x000fe20000011603 */
[----:B------:R-:W4:Y:S01]  /*2610*/  S2UR UR5, SR_CgaCtaId ;  /* 0x00000000000579c3 */ /* 0x000f220000008800 */
[----:B------:R-:W5:Y:S02]  /*2620*/  LDCU UR7, c[0x0][0x394] ;  /* 0x00007280ff0777ac */ /* 0x000f640008000800 */
[----:B------:R-:W-:Y:S01]  /*2630*/  LOP3.LUT R0, R0, R3, RZ, 0x3c, !PT ;  /* 0x0000000300007212 */ /* 0x000fe200078e3cff */
[----:B012---:R-:W-:Y:S01]  /*2640*/  IMAD.SHL.U32 R3, R5, 0x10, RZ ;  /* 0x0000001005037824 */ /* 0x007fe200078e00ff */
[----:B------:R-:W-:-:S03]  /*2650*/  UMOV UR4, 0x400 ;  /* 0x0000040000047882 */ /* 0x000fc60000000000 */
[C---:B------:R-:W-:Y:S01]  /*2660*/  IMAD.SHL.U32 R4, R0.reuse, 0x2, RZ ;  /* 0x0000000200047824 */ /* 0x040fe200078e00ff */
[----:B------:R-:W0:Y:S04]  /*2670*/  S2UR UR6, SR_CgaCtaId ;  /* 0x00000000000679c3 */ /* 0x000e280000008800 */
[----:B------:R-:W-:-:S04]  /*2680*/  LOP3.LUT R4, R0, R4, R3, 0x96, !PT ;  /* 0x0000000400047212 */ /* 0x000fc800078e9603 */
[----:B------:R-:W-:Y:S01]  /*2690*/  LOP3.LUT R4, R4, R5, RZ, 0x3c, !PT ;  /* 0x0000000504047212 */ /* 0x000fe200078e3cff */
[----:B------:R-:W-:Y:S01]  /*26a0*/  IMAD.MOV.U32 R5, RZ, RZ, 0x2f800000 ;  /* 0x2f800000ff057424 */ /* 0x000fe200078e00ff */
[----:B-----5:R-:W-:Y:S02]  /*26b0*/  UISETP.GE.AND UP0, UPT, UR7, 0x2, UPT ;  /* 0x000000020700788c */ /* 0x020fe4000bf06270 */
[----:B------:R-:W-:Y:S01]  /*26c0*/  IADD3 R4, PT, PT, R9, -0x26039c23, R4 ;  /* 0xd9fc63dd09047810 */ /* 0x000fe20007ffe004 */
[----:B----4-:R-:W-:-:S03]  /*26d0*/  ULEA UR4, UR5, UR4, 0x18 ;  /* 0x0000000405047291 */ /* 0x010fc6000f8ec0ff */
[----:B------:R-:W-:Y:S01]  /*26e0*/  I2FP.F32.U32 R0, R4 ;  /* 0x0000000400007245 */ /* 0x000fe20000201000 */
[----:B------:R-:W-:Y:S02]  /*26f0*/  UMOV UR5, 0x400 ;  /* 0x0000040000057882 */ /* 0x000fe40000000000 */
[----:B---3--:R-:W-:Y:S02]  /*2700*/  LEA R17, R2, UR4, 0x2 ;  /* 0x0000000402117c11 */ /* 0x008fe4000f8e10ff */
[----:B------:R-:W-:Y:S01]  /*2710*/  FFMA R0, R0, R5, 1.1641532182693481445e-10 ;  /* 0x2f00000000007423 */ /* 0x000fe20000000005 */
[----:B------:R-:W-:Y:S01]  /*2720*/  ISETP.GE.AND P0, PT, R2, UR7, PT ;  /* 0x0000000702007c0c */ /* 0x000fe2000bf06270 */
[----:B0-----:R-:W-:-:S03]  /*2730*/  ULEA UR40, UR6, UR5, 0x18 ;  /* 0x0000000506287291 */ /* 0x001fc6000f8ec0ff */
[----:B------:R-:W-:Y:S09]  /*2740*/  STS [R17], R0 ;  /* 0x0000000011007388 */ /* 0x000ff20000000800 */
[----:B------:R-:W-:-:S05]  /*2750*/  @P0 VIADD R3, R2, -UR7 ;  /* 0x8000000702030c36 */ /* 0x000fca0008000000 */
[----:B------:R-:W-:Y:S01]  /*2760*/  @P0 LEA R4, R3, UR4, 0x2 ;  /* 0x0000000403040c11 */ /* 0x000fe2000f8e10ff */
[----:B------:R-:W-:Y:S06]  /*2770*/  BAR.SYNC.DEFER_BLOCKING 0x0 ;  /* 0x0000000000007b1d */ /* 0x000fec0000010000 */
[----:B------:R-:W-:Y:S04]  /*2780*/  @P0 LDS R3, [R17] ;  /* 0x0000000011030984 */ /* 0x000fe80000000800 */
[----:B------:R-:W0:Y:S02]  /*2790*/  @P0 LDS R6, [R4] ;  /* 0x0000000004060984 */ /* 0x000e240000000800 */
[----:B0-----:R-:W-:-:S05]  /*27a0*/  @P0 FADD R3, R3, R6 ;  /* 0x0000000603030221 */ /* 0x001fca0000000000 */
[----:B------:R0:W-:Y:S01]  /*27b0*/  @P0 STS [R4], R3 ;  /* 0x0000000304000388 */ /* 0x0001e20000000800 */
[----:B------:R-:W-:Y:S06]  /*27c0*/  BAR.SYNC.DEFER_BLOCKING 0x0 ;  /* 0x0000000000007b1d */ /* 0x000fec0000010000 */
[----:B------:R-:W-:Y:S05]  /*27d0*/  BRA.U !UP0, `(.L_x_8) ;  /* 0x0000000108347547 */ /* 0x000fea000b800000 */
[----:B------:R-:W0:Y:S02]  /*27e0*/  LDCU UR5, c[0x0][0x394] ;  /* 0x00007280ff0577ac */ /* 0x000e240008000800 */
[----:B0-----:R-:W-:-:S07]  /*27f0*/  IMAD.U32 R3, RZ, RZ, UR5 ;  /* 0x00000005ff037e24 */ /* 0x001fce000f8e00ff */
.L_x_9:
[----:B------:R-:W-:-:S04]  /*2800*/  SHF.R.U32.HI R7, RZ, 0x1, R3 ;  /* 0x00000001ff077819 */ /* 0x000fc80000011603 */
[----:B------:R-:W-:-:S13]  /*2810*/  ISETP.GE.U32.AND P0, PT, R2, R7, PT ;  /* 0x000000070200720c */ /* 0x000fda0003f06070 */
[----:B------:R-:W-:Y:S01]  /*2820*/  @!P0 IMAD R4, R7, 0x4, R17 ;  /* 0x0000000407048824 */ /* 0x000fe200078e0211 */
[----:B------:R-:W-:Y:S05]  /*2830*/  @!P0 LDS R5, [R17] ;  /* 0x0000000011058984 */ /* 0x000fea0000000800 */
[----:B------:R-:W0:Y:S02]  /*2840*/  @!P0 LDS R4, [R4] ;  /* 0x0000000004048984 */ /* 0x000e240000000800 */
[----:B0-----:R-:W-:-:S05]  /*2850*/  @!P0 FADD R6, R4, R5 ;  /* 0x0000000504068221 */ /* 0x001fca0000000000 */
[----:B------:R1:W-:Y:S01]  /*2860*/  @!P0 STS [R17], R6 ;  /* 0x0000000611008388 */ /* 0x0003e20000000800 */
[----:B------:R-:W-:Y:S01]  /*2870*/  BAR.SYNC.DEFER_BLOCKING 0x0 ;  /* 0x0000000000007b1d */ /* 0x000fe20000010000 */
[----:B------:R-:W-:Y:S01]  /*2880*/  ISETP.GT.U32.AND P0, PT, R3, 0x3, PT ;  /* 0x000000030300780c */ /* 0x000fe20003f04070 */
[----:B------:R-:W-:-:S12]  /*2890*/  IMAD.MOV.U32 R3, RZ, RZ, R7 ;  /* 0x000000ffff037224 */ /* 0x000fd800078e0007 */
[----:B-1----:R-:W-:Y:S05]  /*28a0*/  @P0 BRA `(.L_x_9) ;  /* 0xfffffffc00d40947 */ /* 0x002fea000383ffff */
.L_x_8:
[----:B0-----:R-:W0:Y:S01]  /*28b0*/  LDS R3, [UR40] ;  /* 0x00000028ff037984 */ /* 0x001e220008000800 */
[----:B------:R-:W1:Y:S01]  /*28c0*/  LDCU.64 UR38, c[0x0][0x390] ;  /* 0x00007200ff2677ac */ /* 0x000e620008000a00 */
[----:B------:R-:W-:Y:S01]  /*28d0*/  BSSY.RECONVERGENT B0, `(.L_x_10) ;  /* 0x000000f000007945 */ /* 0x000fe20003800200 */
[----:B------:R-:W-:Y:S01]  /*28e0*/  BAR.SYNC.DEFER_BLOCKING 0x0 ;  /* 0x0000000000007b1d */ /* 0x000fe20000010000 */
[----:B-1----:R-:W-:Y:S01]  /*28f0*/  ISETP.GE.AND P2, PT, R2, UR39, PT ;  /* 0x0000002702007c0c */ /* 0x002fe2000bf46270 */
[----:B------:R-:W-:-:S04]  /*2900*/  ULEA UR38, UR38, UR4, 0x2 ;  /* 0x0000000426267291 */ /* 0x000fc8000f8e10ff */
[----:B0-----:R-:W0:Y:S08]  /*2910*/  MUFU.RCP R4, R3 ;  /* 0x0000000300047308 */ /* 0x001e300000001000 */
[----:B------:R-:W1:Y:S01]  /*2920*/  FCHK P0, R0, R3 ;  /* 0x0000000300007302 */ /* 0x000e620000000000 */
[----:B0-----:R-:W-:-:S04]  /*2930*/  FFMA R5, -R3, R4, 1 ;  /* 0x3f80000003057423 */ /* 0x001fc80000000104 */
[----:B------:R-:W-:-:S04]  /*2940*/  FFMA R5, R4, R5, R4 ;  /* 0x0000000504057223 */ /* 0x000fc80000000004 */
[----:B------:R-:W-:-:S04]  /*2950*/  FFMA R4, R0, R5, RZ ;  /* 0x0000000500047223 */ /* 0x000fc800000000ff */
[----:B------:R-:W-:-:S04]  /*2960*/  FFMA R6, -R3, R4, R0 ;  /* 0x0000000403067223 */ /* 0x000fc80000000100 */
[----:B------:R-:W-:Y:S01]  /*2970*/  FFMA R4, R5, R6, R4 ;  /* 0x0000000605047223 */ /* 0x000fe20000000004 */
[----:B-1----:R-:W-:Y:S06]  /*2980*/  @!P0 BRA `(.L_x_11) ;  /* 0x00000000000c8947 */ /* 0x002fec0003800000 */
[----:B------:R-:W-:-:S07]  /*2990*/  MOV R4, 0x29b0 ;  /* 0x000029b000047802 */ /* 0x000fce0000000f00 */
[----:B------:R-:W-:Y:S05]  /*29a0*/  CALL.REL.NOINC `($__internal_1_$__cuda_sm3x_div_rn_noftz_f32_slowpath) ;  /* 0x0000000c00d47944 */ /* 0x000fea0003c00000 */
[----:B------:R-:W-:-:S07]  /*29b0*/  IMAD.MOV.U32 R4, RZ, RZ, R0 ;  /* 0x000000ffff047224 */ /* 0x000fce00078e0000 */
.L_x_11:
[----:B------:R-:W-:Y:S05]  /*29c0*/  BSYNC.RECONVERGENT B0 ;  /* 0x0000000000007941 */ /* 0x000fea0003800200 */
.L_x_10:
[C---:B------:R-:W-:Y:S01]  /*29d0*/  IMAD.SHL.U32 R0, R2.reuse, 0x4, RZ ;  /* 0x0000000402007824 */ /* 0x040fe200078e00ff */
[----:B------:R-:W0:Y:S01]  /*29e0*/  LDCU UR4, c[0x0][0x394] ;  /* 0x00007280ff0477ac */ /* 0x000e220008000800 */
[----:B------:R-:W-:Y:S01]  /*29f0*/  LEA R18, R2, UR38, 0x2 ;  /* 0x0000002602127c11 */ /* 0x000fe2000f8e10ff */
[----:B------:R1:W-:Y:S01]  /*2a00*/  STS [R17], R4 ;  /* 0x0000000411007388 */ /* 0x0003e20000000800 */
[----:B------:R-:W-:-:S04]  /*2a10*/  VIADD R0, R0, 0x10000 ;  /* 0x0001000000007836 */ /* 0x000fc80000000000 */
[----:B------:R-:W2:Y:S01]  /*2a20*/  LDC R3, c[0x3][R0+-0x7c3c] ;  /* 0x00e0f10000037b82 */ /* 0x000ea20000000800 */
[----:B0-----:R-:W-:-:S05]  /*2a30*/  VIADD R19, R2, -UR4 ;  /* 0x8000000402137c36 */ /* 0x001fca0008000000 */
[----:B------:R-:W-:Y:S01]  /*2a40*/  LEA R19, R19, UR38, 0x2 ;  /* 0x0000002613137c11 */ /* 0x000fe2000f8e10ff */
[----:B--2---:R-:W-:-:S05]  /*2a50*/  FMUL R3, R3, R4 ;  /* 0x0000000403037220 */ /* 0x004fca0000400000 */
[----:B------:R1:W-:Y:S01]  /*2a60*/  STS [R18], R3 ;  /* 0x0000000312007388 */ /* 0x0003e20000000800 */
[----:B------:R-:W-:Y:S06]  /*2a70*/  BAR.SYNC.DEFER_BLOCKING 0x0 ;  /* 0x0000000000007b1d */ /* 0x000fec0000010000 */
[----:B------:R-:W-:Y:S05]  /*2a80*/  @!P2 BRA `(.L_x_12) ;  /* 0x000000000048a947 */ /* 0x000fea0003800000 */
[----:B------:R-:W-:Y:S01]  /*2a90*/  LDS R0, [R18] ;  /* 0x0000000012007984 */ /* 0x000fe20000000800 */
[----:B------:R-:W0:Y:S03]  /*2aa0*/  LDCU UR4, c[0x0][0x390] ;  /* 0x00007200ff0477ac */ /* 0x000e260008000800 */
[----:B-1----:R-:W1:Y:S01]  /*2ab0*/  LDS R3, [R19] ;  /* 0x0000000013037984 */ /* 0x002e620000000800 */
[----:B0-----:R-:W-:Y:S01]  /*2ac0*/  ISETP.GE.AND P0, PT, R2, UR4, PT ;  /* 0x0000000402007c0c */ /* 0x001fe2000bf06270 */
[----:B-1----:R-:W-:-:S05]  /*2ad0*/  FADD R0, R0, R3 ;  /* 0x0000000300007221 */ /* 0x002fca0000000000 */
[----:B------:R0:W-:Y:S07]  /*2ae0*/  STS [R19], R0 ;  /* 0x0000000013007388 */ /* 0x0001ee0000000800 */
[----:B------:R-:W-:Y:S05]  /*2af0*/  @!P0 BRA `(.L_x_12) ;  /* 0x00000000002c8947 */ /* 0x000fea0003800000 */
[----:B------:R-:W1:Y:S01]  /*2b00*/  LDC R6, c[0x0][0x2f8] ;  /* 0x0000be00ff067b82 */ /* 0x000e620000000800 */
[----:B------:R-:W-:Y:S01]  /*2b10*/  MOV R8, 0x0 ;  /* 0x0000000000087802 */ /* 0x000fe20000000f00 */
[----:B------:R2:W-:Y:S01]  /*2b20*/  STL [R1+0x30], R2 ;  /* 0x0000300201007387 */ /* 0x0005e20000100800 */
[----:B------:R-:W3:Y:S05]  /*2b30*/  LDCU.64 UR4, c[0x4][0x48] ;  /* 0x01000900ff0477ac */ /* 0x000eea0008000a00 */
[----:B------:R-:W4:Y:S01]  /*2b40*/  LDC.64 R8, c[0x4][R8] ;  /* 0x0100000008087b82 */ /* 0x000f220000000a00 */
[----:B---3--:R-:W-:Y:S02]  /*2b50*/  IMAD.U32 R4, RZ, RZ, UR4 ;  /* 0x00000004ff047e24 */ /* 0x008fe4000f8e00ff */
[----:B------:R-:W-:Y:S01]  /*2b60*/  IMAD.U32 R5, RZ, RZ, UR5 ;  /* 0x00000005ff057e24 */ /* 0x000fe2000f8e00ff */
[----:B-1----:R-:W-:-:S04]  /*2b70*/  IADD3 R6, P0, P1, R1, 0x30, R6 ;  /* 0x0000003001067810 */ /* 0x002fc8000791e006 */
[----:B--2---:R-:W-:-:S09]  /*2b80*/  IADD3.X R7, PT, PT, RZ, UR41, RZ, P0, P1 ;  /* 0x00000029ff077c10 */ /* 0x004fd200087e24ff */
[----:B------:R-:W-:-:S07]  /*2b90*/  LEPC R20, `(.L_x_12) ;  /* 0x000000001014794e */ /* 0x000fce0000000000 */
[----:B0---4-:R-:W-:Y:S05]  /*2ba0*/  CALL.ABS.NOINC R8 ;  /* 0x0000000008007343 */ /* 0x011fea0003c00000 */
.L_x_12:
[----:B0-----:R-:W0:Y:S01]  /*2bb0*/  LDC R0, c[0x0][0x394] ;  /* 0x0000e500ff007b82 */ /* 0x001e220000000800 */
[----:B------:R-:W-:Y:S07]  /*2bc0*/  WARPSYNC.ALL ;  /* 0x0000000000007948 */ /* 0x000fee0003800000 */
[----:B------:R-:W-:Y:S01]  /*2bd0*/  BAR.SYNC.DEFER_BLOCKING 0x0 ;  /* 0x0000000000007b1d */ /* 0x000fe20000010000 */
[----:B------:R-:W-:Y:S02]  /*2be0*/  ISETP.NE.AND P1, PT, R2, RZ, PT ;  /* 0x000000ff0200720c */ /* 0x000fe40003f25270 */
[----:B0-----:R-:W-:-:S13]  /*2bf0*/  ISETP.GE.AND P0, PT, R0, 0x2, PT ;  /* 0x000000020000780c */ /* 0x001fda0003f06270 */
[----:B------:R-:W-:Y:S05]  /*2c00*/  @!P0 BRA `(.L_x_13) ;  /* 0x0000000000348947 */ /* 0x000fea0003800000 */
[----:B------:R-:W0:Y:S02]  /*2c10*/  LDCU UR4, c[0x0][0x394] ;  /* 0x00007280ff0477ac */ /* 0x000e240008000800 */
[----:B0-----:R-:W-:-:S07]  /*2c20*/  IMAD.U32 R0, RZ, RZ, UR4 ;  /* 0x00000004ff007e24 */ /* 0x001fce000f8e00ff */
.L_x_14:
[----:B------:R-:W-:-:S04]  /*2c30*/  SHF.R.U32.HI R7, RZ, 0x1, R0 ;  /* 0x00000001ff077819 */ /* 0x000fc80000011600 */
[----:B------:R-:W-:-:S13]  /*2c40*/  ISETP.GE.U32.AND P0, PT, R2, R7, PT ;  /* 0x000000070200720c */ /* 0x000fda0003f06070 */
[----:B-1----:R-:W-:Y:S01]  /*2c50*/  @!P0 IMAD R3, R7, 0x4, R18 ;  /* 0x0000000407038824 */ /* 0x002fe200078e0212 */
[----:B------:R-:W-:Y:S05]  /*2c60*/  @!P0 LDS R4, [R18] ;  /* 0x0000000012048984 */ /* 0x000fea0000000800 */
[----:B------:R-:W0:Y:S02]  /*2c70*/  @!P0 LDS R3, [R3] ;  /* 0x0000000003038984 */ /* 0x000e240000000800 */
[----:B0-----:R-:W-:-:S05]  /*2c80*/  @!P0 FADD R5, R3, R4 ;  /* 0x0000000403058221 */ /* 0x001fca0000000000 */
[----:B------:R0:W-:Y:S01]  /*2c90*/  @!P0 STS [R18], R5 ;  /* 0x0000000512008388 */ /* 0x0001e20000000800 */
[----:B------:R-:W-:Y:S01]  /*2ca0*/  BAR.SYNC.DEFER_BLOCKING 0x0 ;  /* 0x0000000000007b1d */ /* 0x000fe20000010000 */
[----:B------:R-:W-:Y:S01]  /*2cb0*/  ISETP.GT.U32.AND P0, PT, R0, 0x3, PT ;  /* 0x000000030000780c */ /* 0x000fe20003f04070 */
[----:B------:R-:W-:-:S12]  /*2cc0*/  IMAD.MOV.U32 R0, RZ, RZ, R7 ;  /* 0x000000ffff007224 */ /* 0x000fd800078e0007 */
[----:B0-----:R-:W-:Y:S05]  /*2cd0*/  @P0 BRA `(.L_x_14) ;  /* 0xfffffffc00d40947 */ /* 0x001fea000383ffff */
.L_x_13:
[----:B-1----:R-:W0:Y:S01]  /*2ce0*/  @!P1 LDS R3, [UR38] ;  /* 0x00000026ff039984 */ /* 0x002e220008000800 */
[----:B------:R-:W1:Y:S01]  /*2cf0*/  LDC R27, c[0x0][0x390] ;  /* 0x0000e400ff1b7b82 */ /* 0x000e620000000800 */
[----:B------:R-:W-:-:S07]  /*2d00*/  IMAD.MOV.U32 R20, RZ, RZ, RZ ;  /* 0x000000ffff147224 */ /* 0x000fce00078e00ff */
[----:B------:R-:W2:Y:S01]  /*2d10*/  @!P1 LDC.64 R4, c[0x0][0x388] ;  /* 0x0000e200ff049b82 */ /* 0x000ea20000000a00 */
[----:B-1----:R-:W-:Y:S01]  /*2d20*/  ISETP.GE.AND P0, PT, R27, 0x1, PT ;  /* 0x000000011b00780c */ /* 0x002fe20003f06270 */
[----:B--2---:R-:W-:-:S05]  /*2d30*/  @!P1 IMAD.WIDE.U32 R4, R16, 0x4, R4 ;  /* 0x0000000410049825 */ /* 0x004fca00078e0004 */
[----:B0-----:R0:W-:Y:S01]  /*2d40*/  @!P1 STG.E desc[UR36][R4.64], R3 ;  /* 0x0000000304009986 */ /* 0x0011e2000c101924 */
[----:B------:R-:W-:Y:S06]  /*2d50*/  BAR.SYNC.DEFER_BLOCKING 0x0 ;  /* 0x0000000000007b1d */ /* 0x000fec0000010000 */
[----:B------:R-:W-:Y:S05]  /*2d60*/  @!P0 BRA `(.L_x_15) ;  /* 0x0000000400dc8947 */ /* 0x000fea0003800000 */
[C---:B------:R-:W-:Y:S01]  /*2d70*/  ISETP.GE.U32.AND P0, PT, R27.reuse, 0x8, PT ;  /* 0x000000081b00780c */ /* 0x040fe20003f06070 */
[----:B------:R-:W-:Y:S01]  /*2d80*/  IMAD.MOV.U32 R20, RZ, RZ, RZ ;  /* 0x000000ffff147224 */ /* 0x000fe200078e00ff */
[----:B------:R-:W-:Y:S01]  /*2d90*/  LOP3.LUT R14, R27, 0x7, RZ, 0xc0, !PT ;  /* 0x000000071b0e7812 */ /* 0x000fe200078ec0ff */
[----:B------:R-:W-:-:S03]  /*2da0*/  IMAD.MOV.U32 R25, RZ, RZ, RZ ;  /* 0x000000ffff197224 */ /* 0x000fc600078e00ff */
[----:B------:R-:W-:-:S07]  /*2db0*/  ISETP.NE.AND P1, PT, R14, RZ, PT ;  /* 0x000000ff0e00720c */ /* 0x000fce0003f25270 */
[----:B------:R-:W-:Y:S06]  /*2dc0*/  @!P0 BRA `(.L_x_16) ;  /* 0x0000000000d48947 */ /* 0x000fec0003800000 */
[C---:B------:R-:W-:Y:S01]  /*2dd0*/  LOP3.LUT R25, R27.reuse, 0x7ffffff8, RZ, 0xc0, !PT ;  /* 0x7ffffff81b197812 */ /* 0x040fe200078ec0ff */
[----:B------:R-:W-:Y:S01]  /*2de0*/  IMAD.MOV.U32 R10, RZ, RZ, 0x8518 ;  /* 0x00008518ff0a7424 */ /* 0x000fe200078e00ff */
[----:B------:R-:W-:Y:S01]  /*2df0*/  UIADD3 UR4, UPT, UPT, UR40, 0x10, URZ ;  /* 0x0000001028047890 */ /* 0x000fe2000fffe0ff */
[----:B------:R-:W-:Y:S02]  /*2e00*/  IMAD.MOV.U32 R11, RZ, RZ, 0x0 ;  /* 0x00000000ff0b7424 */ /* 0x000fe400078e00ff */
[----:B------:R-:W-:Y:S02]  /*2e10*/  IMAD.IADD R23, R2, 0x1, R27 ;  /* 0x0000000102177824 */ /* 0x000fe400078e021b */
[C---:B------:R-:W-:Y:S02]  /*2e20*/  IMAD.SHL.U32 R12, R27.reuse, 0x8, RZ ;  /* 0x000000081b0c7824 */ /* 0x040fe400078e00ff */
[C-C-:B------:R-:W-:Y:S02]  /*2e30*/  IMAD R21, R27.reuse, 0x2, R2.reuse ;  /* 0x000000021b157824 */ /* 0x140fe400078e0202 */
[----:B------:R-:W-:-:S02]  /*2e40*/  IMAD R15, R27, 0x3, R2 ;  /* 0x000000031b0f7824 */ /* 0x000fc400078e0202 */
[C-C-:B------:R-:W-:Y:S02]  /*2e50*/  IMAD R13, R27.reuse, 0x4, R2.reuse ;  /* 0x000000041b0d7824 */ /* 0x140fe400078e0202 */
[C-C-:B------:R-:W-:Y:S02]  /*2e60*/  IMAD R9, R27.reuse, 0x5, R2.reuse ;  /* 0x000000051b097824 */ /* 0x140fe400078e0202 */
[C-C-:B------:R-:W-:Y:S02]  /*2e70*/  IMAD R8, R27.reuse, 0x6, R2.reuse ;  /* 0x000000061b087824 */ /* 0x140fe400078e0202 */
[----:B0-----:R-:W-:Y:S02]  /*2e80*/  IMAD R3, R27, 0x7, R2 ;  /* 0x000000071b037824 */ /* 0x001fe400078e0202 */
[----:B------:R-:W-:Y:S02]  /*2e90*/  IMAD.MOV.U32 R20, RZ, RZ, RZ ;  /* 0x000000ffff147224 */ /* 0x000fe400078e00ff */
[----:B------:R-:W-:-:S02]  /*2ea0*/  IMAD.MOV R0, RZ, RZ, -R25 ;  /* 0x000000ffff007224 */ /* 0x000fc400078e0a19 */
[----:B------:R-:W-:-:S07]  /*2eb0*/  IMAD.WIDE.U32 R28, R2, 0x4, R10 ;  /* 0x00000004021c7825 */ /* 0x000fce00078e000a */
.L_x_17:
[----:B------:R-:W-:Y:S02]  /*2ec0*/  IMAD.MOV.U32 R7, RZ, RZ, R28 ;  /* 0x000000ffff077224 */ /* 0x000fe400078e001c */
[----:B------:R-:W-:Y:S02]  /*2ed0*/  IMAD R26, R21, 0x4, R10 ;  /* 0x00000004151a7824 */ /* 0x000fe400078e020a */
[----:B------:R0:W1:Y:S01]  /*2ee0*/  LDC R24, c[0x3][R7] ;  /* 0x00c0000007187b82 */ /* 0x0000620000000800 */
[----:B------:R-:W-:Y:S02]  /*2ef0*/  VIADD R0, R0, 0x8 ;  /* 0x0000000800007836 */ /* 0x000fe40000000000 */
[C---:B------:R-:W-:Y:S02]  /*2f00*/  IMAD.IADD R21, R12.reuse, 0x1, R21 ;  /* 0x000000010c157824 */ /* 0x040fe400078e0215 */
[----:B------:R-:W-:Y:S01]  /*2f10*/  IMAD.WIDE.U32 R28, R12, 0x4, R28 ;  /* 0x000000040c1c7825 */ /* 0x000fe200078e001c */
[----:B------:R-:W-:Y:S01]  /*2f20*/  ISETP.NE.AND P0, PT, R0, RZ, PT ;  /* 0x000000ff0000720c */ /* 0x000fe20003f05270 */
[----:B0-----:R-:W1:Y:S01]  /*2f30*/  LDS.128 R4, [UR4+-0x10] ;  /* 0xfffff004ff047984 */ /* 0x001e620008000c00 */
[----:B------:R-:W0:Y:S01]  /*2f40*/  LDC R26, c[0x3][R26] ;  /* 0x00c000001a1a7b82 */ /* 0x000e220000000800 */
[----:B-1----:R-:W-:Y:S01]  /*2f50*/  FFMA R4, R4, R24, R20 ;  /* 0x0000001804047223 */ /* 0x002fe20000000014 */
[----:B------:R-:W-:-:S02]  /*2f60*/  IMAD R24, R23, 0x4, R10 ;  /* 0x0000000417187824 */ /* 0x000fc400078e020a */
[----:B------:R-:W-:Y:S02]  /*2f70*/  IMAD R20, R13, 0x4, R10 ;  /* 0x000000040d147824 */ /* 0x000fe400078e020a */
[C---:B------:R-:W-:Y:S02]  /*2f80*/  IMAD.IADD R23, R12.reuse, 0x1, R23 ;  /* 0x000000010c177824 */ /* 0x040fe400078e0217 */
[----:B------:R-:W1:Y:S01]  /*2f90*/  LDC R24, c[0x3][R24] ;  /* 0x00c0000018187b82 */ /* 0x000e620000000800 */
[----:B------:R-:W-:-:S07]  /*2fa0*/  IMAD.IADD R13, R12, 0x1, R13 ;  /* 0x000000010c0d7824 */ /* 0x000fce00078e020d */
[----:B------:R-:W2:Y:S01]  /*2fb0*/  LDC R20, c[0x3][R20] ;  /* 0x00c0000014147b82 */ /* 0x000ea20000000800 */
[----:B-1----:R-:W-:Y:S01]  /*2fc0*/  FFMA R5, R5, R24, R4 ;  /* 0x0000001805057223 */ /* 0x002fe20000000004 */
[----:B------:R-:W-:Y:S02]  /*2fd0*/  IMAD R4, R15, 0x4, R10 ;  /* 0x000000040f047824 */ /* 0x000fe400078e020a */
[----:B------:R-:W-:Y:S02]  /*2fe0*/  IMAD.IADD R15, R12, 0x1, R15 ;  /* 0x000000010c0f7824 */ /* 0x000fe400078e020f */
[----:B0-----:R-:W-:Y:S02]  /*2ff0*/  FFMA R6, R6, R26, R5 ;  /* 0x0000001a06067223 */ /* 0x001fe40000000005 */
[----:B------:R-:W0:Y:S02]  /*3000*/  LDC R4, c[0x3][R4] ;  /* 0x00c0000004047b82 */ /* 0x000e240000000800 */
[----:B0-----:R-:W-:-:S02]  /*3010*/  FFMA R24, R7, R4, R6 ;  /* 0x0000000407187223 */ /* 0x001fc40000000006 */
[----:B------:R-:W2:Y:S01]  /*3020*/  LDS.128 R4, [UR4] ;  /* 0x00000004ff047984 */ /* 0x000ea20008000c00 */
[----:B------:R-:W-:Y:S01]  /*3030*/  UIADD3 UR4, UPT, UPT, UR4, 0x20, URZ ;  /* 0x0000002004047890 */ /* 0x000fe2000fffe0ff */
[----:B--2---:R-:W-:Y:S01]  /*3040*/  FFMA R4, R4, R20, R24 ;  /* 0x0000001404047223 */ /* 0x004fe20000000018 */
[----:B------:R-:W-:Y:S02]  /*3050*/  IMAD R24, R9, 0x4, R10 ;  /* 0x0000000409187824 */ /* 0x000fe400078e020a */
[----:B------:R-:W-:-:S04]  /*3060*/  IMAD.IADD R9, R12, 0x1, R9 ;  /* 0x000000010c097824 */ /* 0x000fc800078e0209 */
[----:B------:R-:W0:Y:S02]  /*3070*/  LDC R24, c[0x3][R24] ;  /* 0x00c0000018187b82 */ /* 0x000e240000000800 */
[----:B0-----:R-:W-:Y:S01]  /*3080*/  FFMA R5, R5, R24, R4 ;  /* 0x0000001805057223 */ /* 0x001fe20000000004 */
        /* <DEDUP_REMOVED lines=8> */
[----:B------:R-:W-:Y:S06]  /*3110*/  @P0 BRA `(.L_x_17) ;  /* 0xfffffffc00680947 */ /* 0x000fec000383ffff */
.L_x_16:
[----:B------:R-:W-:Y:S05]  /*3120*/  @!P1 BRA `(.L_x_15) ;  /* 0x0000000000ec9947 */ /* 0x000fea0003800000 */
[----:B------:R-:W-:Y:S02]  /*3130*/  ISETP.GE.U32.AND P0, PT, R14, 0x4, PT ;  /* 0x000000040e00780c */ /* 0x000fe40003f06070 */
[----:B------:R-:W-:-:S04]  /*3140*/  LOP3.LUT R11, R27, 0x3, RZ, 0xc0, !PT ;  /* 0x000000031b0b7812 */ /* 0x000fc800078ec0ff */
[----:B------:R-:W-:-:S07]  /*3150*/  ISETP.NE.AND P1, PT, R11, RZ, PT ;  /* 0x000000ff0b00720c */ /* 0x000fce0003f25270 */
[----:B------:R-:W-:Y:S06]  /*3160*/  @!P0 BRA `(.L_x_18) ;  /* 0x0000000000608947 */ /* 0x000fec0003800000 */
[----:B------:R-:W1:Y:S01]  /*3170*/  S2R R6, SR_CgaCtaId ;  /* 0x0000000000067919 */ /* 0x000e620000008800 */
[----:B------:R-:W-:Y:S01]  /*3180*/  IMAD R0, R25, R27, R2 ;  /* 0x0000001b19007224 */ /* 0x000fe200078e0202 */
[----:B------:R-:W-:Y:S01]  /*3190*/  UMOV UR4, 0x8518 ;  /* 0x0000851800047882 */ /* 0x000fe20000000000 */
[----:B0-----:R-:W-:Y:S02]  /*31a0*/  MOV R5, 0x400 ;  /* 0x0000040000057802 */ /* 0x001fe40000000f00 */
[C---:B------:R-:W-:Y:S01]  /*31b0*/  IMAD.IADD R4, R0.reuse, 0x1, R27 ;  /* 0x0000000100047824 */ /* 0x040fe200078e021b */
[----:B------:R-:W-:-:S04]  /*31c0*/  LEA R3, R0, UR4, 0x2 ;  /* 0x0000000400037c11 */ /* 0x000fc8000f8e10ff */
[C---:B------:R-:W-:Y:S01]  /*31d0*/  LEA R8, R4.reuse, UR4, 0x2 ;  /* 0x0000000404087c11 */ /* 0x040fe2000f8e10ff */
[----:B------:R-:W-:Y:S01]  /*31e0*/  IMAD.IADD R4, R4, 0x1, R27 ;  /* 0x0000000104047824 */ /* 0x000fe200078e021b */
[----:B------:R-:W0:Y:S04]  /*31f0*/  LDC R3, c[0x3][R3] ;  /* 0x00c0000003037b82 */ /* 0x000e280000000800 */
[----:B------:R-:W-:-:S04]  /*3200*/  LEA R10, R4, UR4, 0x2 ;  /* 0x00000004040a7c11 */ /* 0x000fc8000f8e10ff */
[----:B------:R-:W2:Y:S08]  /*3210*/  LDC R9, c[0x3][R8] ;  /* 0x00c0000008097b82 */ /* 0x000eb00000000800 */
[----:B------:R-:W3:Y:S01]  /*3220*/  LDC R10, c[0x3][R10] ;  /* 0x00c000000a0a7b82 */ /* 0x000ee20000000800 */
[----:B-1----:R-:W-:Y:S01]  /*3230*/  LEA R0, R6, R5, 0x18 ;  /* 0x0000000506007211 */ /* 0x002fe200078ec0ff */
[----:B------:R-:W-:-:S04]  /*3240*/  IMAD.IADD R6, R4, 0x1, R27 ;  /* 0x0000000104067824 */ /* 0x000fc800078e021b */
[C---:B------:R-:W-:Y:S01]  /*3250*/  IMAD R0, R25.reuse, 0x4, R0 ;  /* 0x0000000419007824 */ /* 0x040fe200078e0200 */
[----:B------:R-:W-:Y:S01]  /*3260*/  LEA R12, R6, UR4, 0x2 ;  /* 0x00000004060c7c11 */ /* 0x000fe2000f8e10ff */
[----:B------:R-:W-:-:S03]  /*3270*/  VIADD R25, R25, 0x4 ;  /* 0x0000000419197836 */ /* 0x000fc60000000000 */
[----:B------:R-:W0:Y:S01]  /*3280*/  LDS.64 R4, [R0] ;  /* 0x0000000000047984 */ /* 0x000e220000000a00 */
[----:B------:R-:W1:Y:S03]  /*3290*/  LDC R13, c[0x3][R12] ;  /* 0x00c000000c0d7b82 */ /* 0x000e660000000800 */
[----:B------:R-:W3:Y:S01]  /*32a0*/  LDS.64 R6, [R0+0x8] ;  /* 0x0000080000067984 */ /* 0x000ee20000000a00 */
[----:B0-----:R-:W-:-:S04]  /*32b0*/  FFMA R4, R4, R3, R20 ;  /* 0x0000000304047223 */ /* 0x001fc80000000014 */
[----:B--2---:R-:W-:-:S04]  /*32c0*/  FFMA R5, R9, R5, R4 ;  /* 0x0000000509057223 */ /* 0x004fc80000000004 */
[----:B---3--:R-:W-:-:S04]  /*32d0*/  FFMA R6, R6, R10, R5 ;  /* 0x0000000a06067223 */ /* 0x008fc80000000005 */
[----:B-1----:R-:W-:-:S07]  /*32e0*/  FFMA R20, R13, R7, R6 ;  /* 0x000000070d147223 */ /* 0x002fce0000000006 */
.L_x_18:
[----:B------:R-:W-:Y:S05]  /*32f0*/  @!P1 BRA `(.L_x_15) ;  /* 0x0000000000789947 */ /* 0x000fea0003800000 */
[----:B------:R-:W-:Y:S02]  /*3300*/  ISETP.NE.AND P0, PT, R11, 0x1, PT ;  /* 0x000000010b00780c */ /* 0x000fe40003f05270 */
[----:B------:R-:W-:-:S04]  /*3310*/  LOP3.LUT R0, R27, 0x1, RZ, 0xc0, !PT ;  /* 0x000000011b007812 */ /* 0x000fc800078ec0ff */
[----:B------:R-:W-:-:S07]  /*3320*/  ISETP.NE.U32.AND P1, PT, R0, 0x1, PT ;  /* 0x000000010000780c */ /* 0x000fce0003f25070 */
[----:B------:R-:W-:Y:S06]  /*3330*/  @!P0 BRA `(.L_x_19) ;  /* 0x00000000003c8947 */ /* 0x000fec0003800000 */
[----:B0-----:R-:W0:Y:S01]  /*3340*/  S2R R3, SR_CgaCtaId ;  /* 0x0000000000037919 */ /* 0x001e220000008800 */
[----:B------:R-:W-:Y:S01]  /*3350*/  IMAD R4, R25, R27, R2 ;  /* 0x0000001b19047224 */ /* 0x000fe200078e0202 */
[----:B------:R-:W-:Y:S01]  /*3360*/  UMOV UR4, 0x8518 ;  /* 0x0000851800047882 */ /* 0x000fe20000000000 */
[----:B------:R-:W-:-:S03]  /*3370*/  MOV R0, 0x400 ;  /* 0x0000040000007802 */ /* 0x000fc60000000f00 */
[C---:B------:R-:W-:Y:S01]  /*3380*/  LEA R6, R4.reuse, UR4, 0x2 ;  /* 0x0000000404067c11 */ /* 0x040fe2000f8e10ff */
[----:B------:R-:W-:-:S05]  /*3390*/  IMAD.IADD R4, R4, 0x1, R27 ;  /* 0x0000000104047824 */ /* 0x000fca00078e021b */
[----:B------:R-:W-:-:S06]  /*33a0*/  LEA R7, R4, UR4, 0x2 ;  /* 0x0000000404077c11 */ /* 0x000fcc000f8e10ff */
[----:B------:R-:W1:Y:S01]  /*33b0*/  LDC R7, c[0x3][R7] ;  /* 0x00c0000007077b82 */ /* 0x000e620000000800 */
[----:B0-----:R-:W-:-:S07]  /*33c0*/  LEA R0, R3, R0, 0x18 ;  /* 0x0000000003007211 */ /* 0x001fce00078ec0ff */
[----:B------:R-:W0:Y:S01]  /*33d0*/  LDC R3, c[0x3][R6] ;  /* 0x00c0000006037b82 */ /* 0x000e220000000800 */
[C---:B------:R-:W-:Y:S02]  /*33e0*/  IMAD R0, R25.reuse, 0x4, R0 ;  /* 0x0000000419007824 */ /* 0x040fe400078e0200 */
[----:B------:R-:W-:-:S03]  /*33f0*/  VIADD R25, R25, 0x2 ;  /* 0x0000000219197836 */ /* 0x000fc60000000000 */
[----:B------:R-:W0:Y:S02]  /*3400*/  LDS.64 R4, [R0] ;  /* 0x0000000000047984 */ /* 0x000e240000000a00 */
[----:B0-----:R-:W-:-:S04]  /*3410*/  FFMA R4, R4, R3, R20 ;  /* 0x0000000304047223 */ /* 0x001fc80000000014 */
[----:B-1----:R-:W-:-:S07]  /*3420*/  FFMA R20, R7, R5, R4 ;  /* 0x0000000507147223 */ /* 0x002fce0000000004 */
.L_x_19:
[----:B------:R-:W-:Y:S05]  /*3430*/  @P1 BRA `(.L_x_15) ;  /* 0x0000000000281947 */ /* 0x000fea0003800000 */
[----:B0-----:R-:W0:Y:S01]  /*3440*/  S2R R3, SR_CgaCtaId ;  /* 0x0000000000037919 */ /* 0x001e220000008800 */
[----:B------:R-:W-:Y:S01]  /*3450*/  IMAD R27, R25, R27, R2 ;  /* 0x0000001b191b7224 */ /* 0x000fe200078e0202 */
[----:B------:R-:W-:Y:S01]  /*3460*/  UMOV UR4, 0x8518 ;  /* 0x0000851800047882 */ /* 0x000fe20000000000 */
[----:B------:R-:W-:-:S03]  /*3470*/  MOV R0, 0x400 ;  /* 0x0000040000007802 */ /* 0x000fc60000000f00 */
[----:B------:R-:W-:-:S06]  /*3480*/  LEA R27, R27, UR4, 0x2 ;  /* 0x000000041b1b7c11 */ /* 0x000fcc000f8e10ff */
[----:B------:R-:W1:Y:S01]  /*3490*/  LDC R27, c[0x3][R27] ;  /* 0x00c000001b1b7b82 */ /* 0x000e620000000800 */
[----:B0-----:R-:W-:-:S05]  /*34a0*/  LEA R0, R3, R0, 0x18 ;  /* 0x0000000003007211 */ /* 0x001fca00078ec0ff */
[----:B------:R-:W-:-:S06]  /*34b0*/  IMAD R25, R25, 0x4, R0 ;  /* 0x0000000419197824 */ /* 0x000fcc00078e0200 */
[----:B------:R-:W1:Y:S02]  /*34c0*/  LDS R25, [R25] ;  /* 0x0000000019197984 */ /* 0x000e640000000800 */
[----:B-1----:R-:W-:-:S07]  /*34d0*/  FFMA R20, R25, R27, R20 ;  /* 0x0000001b19147223 */ /* 0x002fce0000000014 */
.L_x_15:
[----:B------:R-:W0:Y:S01]  /*34e0*/  LDS R17, [R17] ;  /* 0x0000000011117984 */ /* 0x000e220000000800 */
[----:B------:R-:W1:Y:S01]  /*34f0*/  LDCU UR4, c[0x0][0x394] ;  /* 0x00007280ff0477ac */ /* 0x000e620008000800 */
[C---:B------:R-:W-:Y:S02]  /*3500*/  ISETP.NE.AND P1, PT, R2.reuse, RZ, PT ;  /* 0x000000ff0200720c */ /* 0x040fe40003f25270 */
[----:B-1----:R-:W-:Y:S01]  /*3510*/  ISETP.GE.AND P0, PT, R2, UR4, PT ;  /* 0x0000000402007c0c */ /* 0x002fe2000bf06270 */
[----:B------:R-:W-:Y:S01]  /*3520*/  UISETP.GE.AND UP0, UPT, UR4, 0x2, UPT ;  /* 0x000000020400788c */ /* 0x000fe2000bf06270 */
[----:B0-----:R-:W-:-:S05]  /*3530*/  FMUL R3, R17, R20 ;  /* 0x0000001411037220 */ /* 0x001fca0000400000 */
[----:B------:R-:W-:Y:S01]  /*3540*/  STS [R18], R3 ;  /* 0x0000000312007388 */ /* 0x000fe20000000800 */
[----:B------:R-:W-:Y:S06]  /*3550*/  BAR.SYNC.DEFER_BLOCKING 0x0 ;  /* 0x0000000000007b1d */ /* 0x000fec0000010000 */
[----:B------:R-:W-:Y:S04]  /*3560*/  @P0 LDS R0, [R18] ;  /* 0x0000000012000984 */ /* 0x000fe80000000800 */
[----:B------:R-:W0:Y:S02]  /*3570*/  @P0 LDS R5, [R19] ;  /* 0x0000000013050984 */ /* 0x000e240000000800 */
[----:B0-----:R-:W-:-:S05]  /*3580*/  @P0 FADD R0, R0, R5 ;  /* 0x0000000500000221 */ /* 0x001fca0000000000 */
[----:B------:R0:W-:Y:S01]  /*3590*/  @P0 STS [R19], R0 ;  /* 0x0000000013000388 */ /* 0x0001e20000000800 */
[----:B------:R-:W-:Y:S06]  /*35a0*/  BAR.SYNC.DEFER_BLOCKING 0x0 ;  /* 0x0000000000007b1d */ /* 0x000fec0000010000 */
[----:B------:R-:W-:Y:S05]  /*35b0*/  BRA.U !UP0, `(.L_x_20) ;  /* 0x00000001082c7547 */ /* 0x000fea000b800000 */
.L_x_21:
[----:B------:R-:W-:-:S04]  /*35c0*/  SHF.R.U32.HI R5, RZ, 0x1, R22 ;  /* 0x00000001ff057819 */ /* 0x000fc80000011616 */
[----:B------:R-:W-:-:S13]  /*35d0*/  ISETP.GE.U32.AND P0, PT, R2, R5, PT ;  /* 0x000000050200720c */ /* 0x000fda0003f06070 */
[----:B0-----:R-:W-:Y:S01]  /*35e0*/  @!P0 IMAD R0, R5, 0x4, R18 ;  /* 0x0000000405008824 */ /* 0x001fe200078e0212 */
        /* <DEDUP_REMOVED lines=8> */
.L_x_20:
[----:B------:R-:W-:Y:S05]  /*3670*/  @P1 EXIT ;  /* 0x000000000000194d */ /* 0x000fea0003800000 */
[----:B0-----:R-:W0:Y:S02]  /*3680*/  LDS R0, [UR38] ;  /* 0x00000026ff007984 */ /* 0x001e240008000800 */
[----:B0-----:R-:W-:Y:S01]  /*3690*/  VIADD R2, R0, 0xf3000000 ;  /* 0xf300000000027836 */ /* 0x001fe20000000000 */
[----:B------:R0:W1:Y:S04]  /*36a0*/  MUFU.RSQ R3, R0 ;  /* 0x0000000000037308 */ /* 0x0000680000001400 */
[----:B------:R-:W-:-:S13]  /*36b0*/  ISETP.GT.U32.AND P0, PT, R2, 0x727fffff, PT ;  /* 0x727fffff0200780c */ /* 0x000fda0003f04070 */
[----:B01----:R-:W-:Y:S05]  /*36c0*/  @!P0 BRA `(.L_x_22) ;  /* 0x00000000000c8947 */ /* 0x003fea0003800000 */
[----:B------:R-:W-:-:S07]  /*36d0*/  MOV R4, 0x36f0 ;  /* 0x000036f000047802 */ /* 0x000fce0000000f00 */
[----:B------:R-:W-:Y:S05]  /*36e0*/  CALL.REL.NOINC `($__internal_0_$__cuda_sm20_sqrt_rn_f32_slowpath) ;  /* 0x0000000000247944 */ /* 0x000fea0003c00000 */
[----:B------:R-:W-:Y:S05]  /*36f0*/  BRA `(.L_x_23) ;  /* 0x0000000000107947 */ /* 0x000fea0003800000 */
.L_x_22:
[----:B------:R-:W-:Y:S01]  /*3700*/  FMUL.FTZ R5, R0, R3 ;  /* 0x0000000300057220 */ /* 0x000fe20000410000 */
[----:B------:R-:W-:-:S03]  /*3710*/  FMUL.FTZ R3, R3, 0.5 ;  /* 0x3f00000003037820 */ /* 0x000fc60000410000 */
[----:B------:R-:W-:-:S04]  /*3720*/  FFMA R0, -R5, R5, R0 ;  /* 0x0000000505007223 */ /* 0x000fc80000000100 */
[----:B------:R-:W-:-:S07]  /*3730*/  FFMA R5, R0, R3, R5 ;  /* 0x0000000300057223 */ /* 0x000fce0000000005 */
.L_x_23:
[----:B------:R-:W0:Y:S02]  /*3740*/  LDC.64 R2, c[0x0][0x380] ;  /* 0x0000e000ff027b82 */ /* 0x000e240000000a00 */
[----:B0-----:R-:W-:-:S05]  /*3750*/  IMAD.WIDE.U32 R16, R16, 0x4, R2 ;  /* 0x0000000410107825 */ /* 0x001fca00078e0002 */
[----:B------:R-:W-:Y:S01]  /*3760*/  STG.E desc[UR36][R16.64], R5 ;  /* 0x0000000510007986 */ /* 0x000fe2000c101924 */
[----:B------:R-:W-:Y:S05]  /*3770*/  EXIT ;  /* 0x000000000000794d */ /* 0x000fea0003800000 */
        .weak           $__internal_0_$__cuda_sm20_sqrt_rn_f32_slowpath
        .type           $__internal_0_$__cuda_sm20_sqrt_rn_f32_slowpath,@function
        .size           $__internal_0_$__cuda_sm20_sqrt_rn_f32_slowpath,($__internal_1_$__cuda_sm3x_div_rn_noftz_f32_slowpath - $__internal_0_$__cuda_sm20_sqrt_rn_f32_slowpath)
$__internal_0_$__cuda_sm20_sqrt_rn_f32_slowpath:
[----:B------:R-:W-:-:S13]  /*3780*/  LOP3.LUT P0, RZ, R0, 0x7fffffff, RZ, 0xc0, !PT ;  /* 0x7fffffff00ff7812 */ /* 0x000fda000780c0ff */
[----:B------:R-:W-:Y:S01]  /*3790*/  @!P0 IMAD.MOV.U32 R2, RZ, RZ, R0 ;  /* 0x000000ffff028224 */ /* 0x000fe200078e0000 */
[----:B------:R-:W-:Y:S06]  /*37a0*/  @!P0 BRA `(.L_x_24) ;  /* 0x0000000000448947 */ /* 0x000fec0003800000 */
[----:B------:R-:W-:-:S13]  /*37b0*/  FSETP.GEU.FTZ.AND P0, PT, R0, RZ, PT ;  /* 0x000000ff0000720b */ /* 0x000fda0003f1e000 */
[----:B------:R-:W-:Y:S01]  /*37c0*/  @!P0 IMAD.MOV.U32 R2, RZ, RZ, 0x7fffffff ;  /* 0x7fffffffff028424 */ /* 0x000fe200078e00ff */
[----:B------:R-:W-:Y:S06]  /*37d0*/  @!P0 BRA `(.L_x_24) ;  /* 0x0000000000388947 */ /* 0x000fec0003800000 */
[----:B------:R-:W-:-:S13]  /*37e0*/  FSETP.GTU.FTZ.AND P0, PT, |R0|, +INF , PT ;  /* 0x7f8000000000780b */ /* 0x000fda0003f1c200 */
[----:B------:R-:W-:Y:S01]  /*37f0*/  @P0 FADD.FTZ R2, R0, 1 ;  /* 0x3f80000000020421 */ /* 0x000fe20000010000 */
[----:B------:R-:W-:Y:S06]  /*3800*/  @P0 BRA `(.L_x_24) ;  /* 0x00000000002c0947 */ /* 0x000fec0003800000 */
[----:B------:R-:W-:-:S13]  /*3810*/  FSETP.NEU.FTZ.AND P0, PT, |R0|, +INF , PT ;  /* 0x7f8000000000780b */ /* 0x000fda0003f1d200 */
[----:B------:R-:W-:Y:S01]  /*3820*/  @!P0 IMAD.MOV.U32 R2, RZ, RZ, R0 ;  /* 0x000000ffff028224 */ /* 0x000fe200078e0000 */
[----:B------:R-:W-:Y:S06]  /*3830*/  @!P0 BRA `(.L_x_24) ;  /* 0x0000000000208947 */ /* 0x000fec0003800000 */
[----:B------:R-:W-:-:S04]  /*3840*/  FFMA R0, R0, 1.84467440737095516160e+19, RZ ;  /* 0x5f80000000007823 */ /* 0x000fc800000000ff */
[----:B------:R-:W0:Y:S02]  /*3850*/  MUFU.RSQ R3, R0 ;  /* 0x0000000000037308 */ /* 0x000e240000001400 */
[----:B0-----:R-:W-:Y:S01]  /*3860*/  FMUL.FTZ R5, R0, R3 ;  /* 0x0000000300057220 */ /* 0x001fe20000410000 */
[----:B------:R-:W-:-:S03]  /*3870*/  FMUL.FTZ R3, R3, 0.5 ;  /* 0x3f00000003037820 */ /* 0x000fc60000410000 */
[----:B------:R-:W-:-:S04]  /*3880*/  FADD.FTZ R2, -R5, -RZ ;  /* 0x800000ff05027221 */ /* 0x000fc80000010100 */
[----:B------:R-:W-:-:S04]  /*3890*/  FFMA R2, R5, R2, R0 ;  /* 0x0000000205027223 */ /* 0x000fc80000000000 */
[----:B------:R-:W-:-:S04]  /*38a0*/  FFMA R2, R2, R3, R5 ;  /* 0x0000000302027223 */ /* 0x000fc80000000005 */
[----:B------:R-:W-:-:S07]  /*38b0*/  FMUL.FTZ R2, R2, 2.3283064365386962891e-10 ;  /* 0x2f80000002027820 */ /* 0x000fce0000410000 */
.L_x_24:
[----:B------:R-:W-:Y:S02]  /*38c0*/  IMAD.MOV.U32 R5, RZ, RZ, R2 ;  /* 0x000000ffff057224 */ /* 0x000fe400078e0002 */
[----:B------:R-:W-:Y:S02]  /*38d0*/  IMAD.MOV.U32 R2, RZ, RZ, R4 ;  /* 0x000000ffff027224 */ /* 0x000fe400078e0004 */
[----:B------:R-:W-:-:S04]  /*38e0*/  IMAD.MOV.U32 R3, RZ, RZ, 0x0 ;  /* 0x00000000ff037424 */ /* 0x000fc800078e00ff */
[----:B------:R-:W-:Y:S05]  /*38f0*/  RET.REL.NODEC R2 `(_Z10GPortfolioPfS_ii) ;  /* 0xffffffc402c07950 */ /* 0x000fea0003c3ffff */
        .weak           $__internal_1_$__cuda_sm3x_div_rn_noftz_f32_slowpath
        .type           $__internal_1_$__cuda_sm3x_div_rn_noftz_f32_slowpath,@function
        .size           $__internal_1_$__cuda_sm3x_div_rn_noftz_f32_slowpath,(.L_x_80 - $__internal_1_$__cuda_sm3x_div_rn_noftz_f32_slowpath)
$__internal_1_$__cuda_sm3x_div_rn_noftz_f32_slowpath:
[--C-:B------:R-:W-:Y:S01]  /*3900*/  SHF.R.U32.HI R6, RZ, 0x17, R3.reuse ;  /* 0x00000017ff067819 */ /* 0x100fe20000011603 */
[----:B------:R-:W-:Y:S01]  /*3910*/  BSSY.RECONVERGENT B1, `(.L_x_25) ;  /* 0x0000064000017945 */ /* 0x000fe20003800200 */
[--C-:B------:R-:W-:Y:S01]  /*3920*/  SHF.R.U32.HI R5, RZ, 0x17, R0.reuse ;  /* 0x00000017ff057819 */ /* 0x100fe20000011600 */
[----:B------:R-:W-:Y:S01]  /*3930*/  IMAD.MOV.U32 R7, RZ, RZ, R0 ;  /* 0x000000ffff077224 */ /* 0x000fe200078e0000 */
[----:B------:R-:W-:Y:S01]  /*3940*/  LOP3.LUT R6, R6, 0xff, RZ, 0xc0, !PT ;  /* 0x000000ff06067812 */ /* 0x000fe200078ec0ff */
[----:B------:R-:W-:Y:S01]  /*3950*/  IMAD.MOV.U32 R8, RZ, RZ, R3 ;  /* 0x000000ffff087224 */ /* 0x000fe200078e0003 */
[----:B------:R-:W-:-:S03]  /*3960*/  LOP3.LUT R10, R5, 0xff, RZ, 0xc0, !PT ;  /* 0x000000ff050a7812 */ /* 0x000fc600078ec0ff */
[----:B------:R-:W-:Y:S02]  /*3970*/  VIADD R9, R6, 0xffffffff ;  /* 0xffffffff06097836 */ /* 0x000fe40000000000 */
[----:B------:R-:W-:-:S03]  /*3980*/  VIADD R11, R10, 0xffffffff ;  /* 0xffffffff0a0b7836 */ /* 0x000fc60000000000 */
[----:B------:R-:W-:-:S04]  /*3990*/  ISETP.GT.U32.AND P0, PT, R9, 0xfd, PT ;  /* 0x000000fd0900780c */ /* 0x000fc80003f04070 */
[----:B------:R-:W-:-:S13]  /*39a0*/  ISETP.GT.U32.OR P0, PT, R11, 0xfd, P0 ;  /* 0x000000fd0b00780c */ /* 0x000fda0000704470 */
[----:B------:R-:W-:Y:S01]  /*39b0*/  @!P0 IMAD.MOV.U32 R5, RZ, RZ, RZ ;  /* 0x000000ffff058224 */ /* 0x000fe200078e00ff */
[----:B------:R-:W-:Y:S06]  /*39c0*/  @!P0 BRA `(.L_x_26) ;  /* 0x00000000005c8947 */ /* 0x000fec0003800000 */
[----:B------:R-:W-:Y:S02]  /*39d0*/  FSETP.GTU.FTZ.AND P0, PT, |R0|, +INF , PT ;  /* 0x7f8000000000780b */ /* 0x000fe40003f1c200 */
[----:B------:R-:W-:-:S04]  /*39e0*/  FSETP.GTU.FTZ.AND P1, PT, |R3|, +INF , PT ;  /* 0x7f8000000300780b */ /* 0x000fc80003f3c200 */
[----:B------:R-:W-:-:S13]  /*39f0*/  PLOP3.LUT P0, PT, P0, P1, PT, 0xf8, 0x8f ;  /* 0x00000000008f781c */ /* 0x000fda0000703f70 */
[----:B------:R-:W-:Y:S05]  /*3a00*/  @P0 BRA `(.L_x_27) ;  /* 0x00000004004c0947 */ /* 0x000fea0003800000 */
[----:B------:R-:W-:-:S13]  /*3a10*/  LOP3.LUT P0, RZ, R8, 0x7fffffff, R7, 0xc8, !PT ;  /* 0x7fffffff08ff7812 */ /* 0x000fda000780c807 */
[----:B------:R-:W-:Y:S05]  /*3a20*/  @!P0 BRA `(.L_x_28) ;  /* 0x00000004003c8947 */ /* 0x000fea0003800000 */
[C---:B------:R-:W-:Y:S02]  /*3a30*/  FSETP.NEU.FTZ.AND P1, PT, |R0|.reuse, +INF , PT ;  /* 0x7f8000000000780b */ /* 0x040fe40003f3d200 */
[----:B------:R-:W-:Y:S02]  /*3a40*/  FSETP.NEU.FTZ.AND P0, PT, |R3|, +INF , PT ;  /* 0x7f8000000300780b */ /* 0x000fe40003f1d200 */
[----:B------:R-:W-:-:S11]  /*3a50*/  FSETP.NEU.FTZ.AND P3, PT, |R0|, +INF , PT ;  /* 0x7f8000000000780b */ /* 0x000fd60003f7d200 */
[----:B------:R-:W-:Y:S05]  /*3a60*/  @!P0 BRA !P1, `(.L_x_28) ;  /* 0x00000004002c8947 */ /* 0x000fea0004800000 */
[----:B------:R-:W-:-:S04]  /*3a70*/  LOP3.LUT P1, RZ, R7, 0x7fffffff, RZ, 0xc0, !PT ;  /* 0x7fffffff07ff7812 */ /* 0x000fc8000782c0ff */
[----:B------:R-:W-:-:S13]  /*3a80*/  PLOP3.LUT P0, PT, P0, P1, PT, 0x2f, 0xf2 ;  /* 0x0000000000f2781c */ /* 0x000fda0000702577 */
[----:B------:R-:W-:Y:S05]  /*3a90*/  @P0 BRA `(.L_x_29) ;  /* 0x0000000400180947 */ /* 0x000fea0003800000 */
[----:B------:R-:W-:-:S04]  /*3aa0*/  LOP3.LUT P0, RZ, R8, 0x7fffffff, RZ, 0xc0, !PT ;  /* 0x7fffffff08ff7812 */ /* 0x000fc8000780c0ff */
[----:B------:R-:W-:-:S13]  /*3ab0*/  PLOP3.LUT P0, PT, P3, P0, PT, 0x2f, 0xf2 ;  /* 0x0000000000f2781c */ /* 0x000fda0001f00577 */
[----:B------:R-:W-:Y:S05]  /*3ac0*/  @P0 BRA `(.L_x_30) ;  /* 0x0000000400000947 */ /* 0x000fea0003800000 */
[----:B------:R-:W-:Y:S02]  /*3ad0*/  ISETP.GE.AND P0, PT, R11, RZ, PT ;  /* 0x000000ff0b00720c */ /* 0x000fe40003f06270 */
[----:B------:R-:W-:-:S11]  /*3ae0*/  ISETP.GE.AND P1, PT, R9, RZ, PT ;  /* 0x000000ff0900720c */ /* 0x000fd60003f26270 */
[----:B------:R-:W-:Y:S02]  /*3af0*/  @P0 IMAD.MOV.U32 R5, RZ, RZ, RZ ;  /* 0x000000ffff050224 */ /* 0x000fe400078e00ff */
[----:B------:R-:W-:Y:S01]  /*3b00*/  @!P0 FFMA R7, R0, 1.84467440737095516160e+19, RZ ;  /* 0x5f80000000078823 */ /* 0x000fe200000000ff */
[----:B------:R-:W-:Y:S02]  /*3b10*/  @!P0 IMAD.MOV.U32 R5, RZ, RZ, -0x40 ;  /* 0xffffffc0ff058424 */ /* 0x000fe400078e00ff */
[----:B------:R-:W-:Y:S02]  /*3b20*/  @!P1 FFMA R8, R3, 1.84467440737095516160e+19, RZ ;  /* 0x5f80000003089823 */ /* 0x000fe400000000ff */
[----:B------:R-:W-:-:S07]  /*3b30*/  @!P1 VIADD R5, R5, 0x40 ;  /* 0x0000004005059836 */ /* 0x000fce0000000000 */
.L_x_26:
[----:B------:R-:W-:Y:S01]  /*3b40*/  LEA R3, R6, 0xc0800000, 0x17 ;  /* 0xc080000006037811 */ /* 0x000fe200078eb8ff */
[----:B------:R-:W-:Y:S04]  /*3b50*/  BSSY.RECONVERGENT B2, `(.L_x_31) ;  /* 0x0000036000027945 */ /* 0x000fe80003800200 */
[----:B------:R-:W-:Y:S02]  /*3b60*/  IMAD.IADD R8, R8, 0x1, -R3 ;  /* 0x0000000108087824 */ /* 0x000fe400078e0a03 */
[----:B------:R-:W-:Y:S02]  /*3b70*/  VIADD R3, R10, 0xffffff81 ;  /* 0xffffff810a037836 */ /* 0x000fe40000000000 */
[----:B------:R-:W0:Y:S01]  /*3b80*/  MUFU.RCP R9, R8 ;  /* 0x0000000800097308 */ /* 0x000e220000001000 */
[----:B------:R-:W-:Y:S01]  /*3b90*/  FADD.FTZ R11, -R8, -RZ ;  /* 0x800000ff080b7221 */ /* 0x000fe20000010100 */
[C---:B------:R-:W-:Y:S01]  /*3ba0*/  IMAD R0, R3.reuse, -0x800000, R7 ;  /* 0xff80000003007824 */ /* 0x040fe200078e0207 */
[----:B------:R-:W-:-:S05]  /*3bb0*/  IADD3 R6, PT, PT, R3, 0x7f, -R6 ;  /* 0x0000007f03067810 */ /* 0x000fca0007ffe806 */
[----:B------:R-:W-:Y:S02]  /*3bc0*/  IMAD.IADD R6, R6, 0x1, R5 ;  /* 0x0000000106067824 */ /* 0x000fe400078e0205 */
[----:B0-----:R-:W-:-:S04]  /*3bd0*/  FFMA R10, R9, R11, 1 ;  /* 0x3f800000090a7423 */ /* 0x001fc8000000000b */
[----:B------:R-:W-:-:S04]  /*3be0*/  FFMA R12, R9, R10, R9 ;  /* 0x0000000a090c7223 */ /* 0x000fc80000000009 */
[----:B------:R-:W-:-:S04]  /*3bf0*/  FFMA R7, R0, R12, RZ ;  /* 0x0000000c00077223 */ /* 0x000fc800000000ff */
[----:B------:R-:W-:-:S04]  /*3c00*/  FFMA R10, R11, R7, R0 ;  /* 0x000000070b0a7223 */ /* 0x000fc80000000000 */
[----:B------:R-:W-:-:S04]  /*3c10*/  FFMA R7, R12, R10, R7 ;  /* 0x0000000a0c077223 */ /* 0x000fc80000000007 */
[----:B------:R-:W-:-:S04]  /*3c20*/  FFMA R10, R11, R7, R0 ;  /* 0x000000070b0a7223 */ /* 0x000fc80000000000 */
[----:B------:R-:W-:-:S05]  /*3c30*/  FFMA R0, R12, R10, R7 ;  /* 0x0000000a0c007223 */ /* 0x000fca0000000007 */
[----:B------:R-:W-:-:S04]  /*3c40*/  SHF.R.U32.HI R3, RZ, 0x17, R0 ;  /* 0x00000017ff037819 */ /* 0x000fc80000011600 */
[----:B------:R-:W-:-:S05]  /*3c50*/  LOP3.LUT R3, R3, 0xff, RZ, 0xc0, !PT ;  /* 0x000000ff03037812 */ /* 0x000fca00078ec0ff */
[----:B------:R-:W-:-:S04]  /*3c60*/  IMAD.IADD R9, R3, 0x1, R6 ;  /* 0x0000000103097824 */ /* 0x000fc800078e0206 */
[----:B------:R-:W-:-:S05]  /*3c70*/  VIADD R3, R9, 0xffffffff ;  /* 0xffffffff09037836 */ /* 0x000fca0000000000 */
[----:B------:R-:W-:-:S13]  /*3c80*/  ISETP.GE.U32.AND P0, PT, R3, 0xfe, PT ;  /* 0x000000fe0300780c */ /* 0x000fda0003f06070 */
[----:B------:R-:W-:Y:S05]  /*3c90*/  @!P0 BRA `(.L_x_32) ;  /* 0x0000000000808947 */ /* 0x000fea0003800000 */
[----:B------:R-:W-:-:S13]  /*3ca0*/  ISETP.GT.AND P0, PT, R9, 0xfe, PT ;  /* 0x000000fe0900780c */ /* 0x000fda0003f04270 */
[----:B------:R-:W-:Y:S05]  /*3cb0*/  @P0 BRA `(.L_x_33) ;  /* 0x00000000006c0947 */ /* 0x000fea0003800000 */
[----:B------:R-:W-:-:S13]  /*3cc0*/  ISETP.GE.AND P0, PT, R9, 0x1, PT ;  /* 0x000000010900780c */ /* 0x000fda0003f06270 */
[----:B------:R-:W-:Y:S05]  /*3cd0*/  @P0 BRA `(.L_x_34) ;  /* 0x0000000000740947 */ /* 0x000fea0003800000 */
[----:B------:R-:W-:Y:S02]  /*3ce0*/  ISETP.GE.AND P0, PT, R9, -0x18, PT ;  /* 0xffffffe80900780c */ /* 0x000fe40003f06270 */
[----:B------:R-:W-:-:S11]  /*3cf0*/  LOP3.LUT R0, R0, 0x80000000, RZ, 0xc0, !PT ;  /* 0x8000000000007812 */ /* 0x000fd600078ec0ff */
[----:B------:R-:W-:Y:S05]  /*3d00*/  @!P0 BRA `(.L_x_34) ;  /* 0x0000000000688947 */ /* 0x000fea0003800000 */
[CCC-:B------:R-:W-:Y:S01]  /*3d10*/  FFMA.RZ R3, R12.reuse, R10.reuse, R7.reuse ;  /* 0x0000000a0c037223 */ /* 0x1c0fe2000000c007 */
[C---:B------:R-:W-:Y:S02]  /*3d20*/  VIADD R8, R9.reuse, 0x20 ;  /* 0x0000002009087836 */ /* 0x040fe40000000000 */
[CCC-:B------:R-:W-:Y:S01]  /*3d30*/  FFMA.RM R6, R12.reuse, R10.reuse, R7.reuse ;  /* 0x0000000a0c067223 */ /* 0x1c0fe20000004007 */
[----:B------:R-:W-:Y:S02]  /*3d40*/  ISETP.NE.AND P3, PT, R9, RZ, PT ;  /* 0x000000ff0900720c */ /* 0x000fe40003f65270 */
[----:B------:R-:W-:Y:S01]  /*3d50*/  LOP3.LUT R5, R3, 0x7fffff, RZ, 0xc0, !PT ;  /* 0x007fffff03057812 */ /* 0x000fe200078ec0ff */
[----:B------:R-:W-:Y:S01]  /*3d60*/  FFMA.RP R3, R12, R10, R7 ;  /* 0x0000000a0c037223 */ /* 0x000fe20000008007 */
[----:B------:R-:W-:Y:S01]  /*3d70*/  IMAD.MOV R7, RZ, RZ, -R9 ;  /* 0x000000ffff077224 */ /* 0x000fe200078e0a09 */
[----:B------:R-:W-:Y:S02]  /*3d80*/  ISETP.NE.AND P1, PT, R9, RZ, PT ;  /* 0x000000ff0900720c */ /* 0x000fe40003f25270 */
[----:B------:R-:W-:-:S02]  /*3d90*/  LOP3.LUT R5, R5, 0x800000, RZ, 0xfc, !PT ;  /* 0x0080000005057812 */ /* 0x000fc400078efcff */
[----:B------:R-:W-:Y:S02]  /*3da0*/  FSETP.NEU.FTZ.AND P0, PT, R3, R6, PT ;  /* 0x000000060300720b */ /* 0x000fe40003f1d000 */
[----:B------:R-:W-:Y:S02]  /*3db0*/  SHF.L.U32 R8, R5, R8, RZ ;  /* 0x0000000805087219 */ /* 0x000fe400000006ff */
[----:B------:R-:W-:Y:S02]  /*3dc0*/  SEL R6, R7, RZ, P3 ;  /* 0x000000ff07067207 */ /* 0x000fe40001800000 */
[----:B------:R-:W-:Y:S02]  /*3dd0*/  ISETP.NE.AND P1, PT, R8, RZ, P1 ;  /* 0x000000ff0800720c */ /* 0x000fe40000f25270 */
[----:B------:R-:W-:Y:S02]  /*3de0*/  SHF.R.U32.HI R6, RZ, R6, R5 ;  /* 0x00000006ff067219 */ /* 0x000fe40000011605 */
[----:B------:R-:W-:-:S02]  /*3df0*/  PLOP3.LUT P0, PT, P0, P1, PT, 0xf8, 0x8f ;  /* 0x00000000008f781c */ /* 0x000fc40000703f70 */
[----:B------:R-:W-:Y:S02]  /*3e00*/  SHF.R.U32.HI R8, RZ, 0x1, R6 ;  /* 0x00000001ff087819 */ /* 0x000fe40000011606 */
[----:B------:R-:W-:-:S04]  /*3e10*/  SEL R3, RZ, 0x1, !P0 ;  /* 0x00000001ff037807 */ /* 0x000fc80004000000 */
[----:B------:R-:W-:-:S04]  /*3e20*/  LOP3.LUT R3, R3, 0x1, R8, 0xf8, !PT ;  /* 0x0000000103037812 */ /* 0x000fc800078ef808 */
[----:B------:R-:W-:-:S05]  /*3e30*/  LOP3.LUT R3, R3, R6, RZ, 0xc0, !PT ;  /* 0x0000000603037212 */ /* 0x000fca00078ec0ff */
[----:B------:R-:W-:-:S05]  /*3e40*/  IMAD.IADD R3, R8, 0x1, R3 ;  /* 0x0000000108037824 */ /* 0x000fca00078e0203 */
[----:B------:R-:W-:Y:S01]  /*3e50*/  LOP3.LUT R0, R3, R0, RZ, 0xfc, !PT ;  /* 0x0000000003007212 */ /* 0x000fe200078efcff */
[----:B------:R-:W-:Y:S06]  /*3e60*/  BRA `(.L_x_34) ;  /* 0x0000000000107947 */ /* 0x000fec0003800000 */
.L_x_33:
[----:B------:R-:W-:-:S04]  /*3e70*/  LOP3.LUT R0, R0, 0x80000000, RZ, 0xc0, !PT ;  /* 0x8000000000007812 */ /* 0x000fc800078ec0ff */
[----:B------:R-:W-:Y:S01]  /*3e80*/  LOP3.LUT R0, R0, 0x7f800000, RZ, 0xfc, !PT ;  /* 0x7f80000000007812 */ /* 0x000fe200078efcff */
[----:B------:R-:W-:Y:S06]  /*3e90*/  BRA `(.L_x_34) ;  /* 0x0000000000047947 */ /* 0x000fec0003800000 */
.L_x_32:
[----:B------:R-:W-:-:S07]  /*3ea0*/  IMAD R0, R6, 0x800000, R0 ;  /* 0x0080000006007824 */ /* 0x000fce00078e0200 */
.L_x_34:
[----:B------:R-:W-:Y:S05]  /*3eb0*/  BSYNC.RECONVERGENT B2 ;  /* 0x0000000000027941 */ /* 0x000fea0003800200 */
.L_x_31:
[----:B------:R-:W-:Y:S05]  /*3ec0*/  BRA `(.L_x_35) ;  /* 0x0000000000207947 */ /* 0x000fea0003800000 */
.L_x_30:
[----:B------:R-:W-:-:S04]  /*3ed0*/  LOP3.LUT R0, R8, 0x80000000, R7, 0x48, !PT ;  /* 0x8000000008007812 */ /* 0x000fc800078e4807 */
[----:B------:R-:W-:Y:S01]  /*3ee0*/  LOP3.LUT R0, R0, 0x7f800000, RZ, 0xfc, !PT ;  /* 0x7f80000000007812 */ /* 0x000fe200078efcff */
[----:B------:R-:W-:Y:S06]  /*3ef0*/  BRA `(.L_x_35) ;  /* 0x0000000000147947 */ /* 0x000fec0003800000 */
.L_x_29:
[----:B------:R-:W-:Y:S01]  /*3f00*/  LOP3.LUT R0, R8, 0x80000000, R7, 0x48, !PT ;  /* 0x8000000008007812 */ /* 0x000fe200078e4807 */
[----:B------:R-:W-:Y:S06]  /*3f10*/  BRA `(.L_x_35) ;  /* 0x00000000000c7947 */ /* 0x000fec0003800000 */
.L_x_28:
[----:B------:R-:W0:Y:S01]  /*3f20*/  MUFU.RSQ R0, -QNAN ;  /* 0xffc0000000007908 */ /* 0x000e220000001400 */
[----:B------:R-:W-:Y:S05]  /*3f30*/  BRA `(.L_x_35) ;  /* 0x0000000000047947 */ /* 0x000fea0003800000 */
.L_x_27:
[----:B------:R-:W-:-:S07]  /*3f40*/  FADD.FTZ R0, R0, R3 ;  /* 0x0000000300007221 */ /* 0x000fce0000010000 */
.L_x_35:
[----:B------:R-:W-:Y:S05]  /*3f50*/  BSYNC.RECONVERGENT B1 ;  /* 0x0000000000017941 */ /* 0x000fea0003800200 */
.L_x_25:
[----:B------:R-:W-:-:S04]  /*3f60*/  IMAD.MOV.U32 R5, RZ, RZ, 0x0 ;  /* 0x00000000ff057424 */ /* 0x000fc800078e00ff */
[----:B0-----:R-:W-:Y:S05]  /*3f70*/  RET.REL.NODEC R4 `(_Z10GPortfolioPfS_ii) ;  /* 0xffffffc004207950 */ /* 0x001fea0003c3ffff */
.L_x_36:
[----:B------:R-:W-:-:S00]  /*3f80*/  BRA `(.L_x_36) ;  /* 0xfffffffc00fc7947 */ /* 0x000fc0000383ffff */
[----:B------:R-:W-:-:S00]  /*3f90*/  NOP ;  /* 0x0000000000007918 */ /* 0x000fc00000000000 */
        /* <DEDUP_REMOVED lines=14> */
.L_x_80:


//--------------------- .text._Z11GCovariancePfi  --------------------------
	.section	.text._Z11GCovariancePfi,"ax",@progbits
	.align	128
        .global         _Z11GCovariancePfi
        .type           _Z11GCovariancePfi,@function
        .size           _Z11GCovariancePfi,(.L_x_81 - _Z11GCovariancePfi)
        .other          _Z11GCovariancePfi,@"STO_CUDA_ENTRY STV_DEFAULT"
_Z11GCovariancePfi:
.text._Z11GCovariancePfi:
[----:B------:R-:W-:Y:S01]  /*0000*/  LDC R1, c[0x0][0x37c] ;  /* 0x0000df00ff017b82 */ /* 0x000fe20000000800 */
[----:B------:R-:W0:Y:S01]  /*0010*/  S2R R2, SR_TID.X ;  /* 0x0000000000027919 */ /* 0x000e220000002100 */
[----:B------:R-:W0:Y:S02]  /*0020*/  S2R R3, SR_CTAID.X ;  /* 0x0000000000037919 */ /* 0x000e240000002500 */
[----:B0-----:R-:W-:-:S13]  /*0030*/  ISETP.GT.U32.AND P0, PT, R3, R2, PT ;  /* 0x000000020300720c */ /* 0x001fda0003f04070 */
[----:B------:R-:W-:Y:S05]  /*0040*/  @P0 EXIT ;  /* 0x000000000000094d */ /* 0x000fea0003800000 */
[----:B------:R-:W-:Y:S01]  /*0050*/  HFMA2 R5, -RZ, RZ, 0, -5.74588775634765625e-05 ;  /* 0x000083c4ff057431 */ /* 0x000fe200000001ff */
[----:B------:R-:W-:Y:S01]  /*0060*/  MOV R13, 0x48 ;  /* 0x00000048000d7802 */ /* 0x000fe20000000f00 */
[----:B------:R-:W-:Y:S01]  /*0070*/  IMAD R0, R3, 0x63, RZ ;  /* 0x0000006303007824 */ /* 0x000fe200078e02ff */
[----:B------:R-:W-:-:S03]  /*0080*/  UMOV UR4, URZ ;  /* 0x000000ff00047c82 */ /* 0x000fc60008000000 */
[----:B------:R-:W-:Y:S01]  /*0090*/  IMAD R9, R2, 0x18c, R13 ;  /* 0x0000018c02097824 */ /* 0x000fe200078e020d */
[----:B------:R-:W-:Y:S02]  /*00a0*/  LEA R8, R0, R13, 0x2 ;  /* 0x0000000d00087211 */ /* 0x000fe400078e10ff */
[-C--:B------:R-:W-:Y:S01]  /*00b0*/  LEA R4, R2, R5.reuse, 0x2 ;  /* 0x0000000502047211 */ /* 0x080fe200078e10ff */
[----:B------:R-:W0:Y:S01]  /*00c0*/  LDC R7, c[0x3][R9] ;  /* 0x00c0000009077b82 */ /* 0x000e220000000800 */
[----:B------:R-:W-:-:S07]  /*00d0*/  LEA R5, R3, R5, 0x2 ;  /* 0x0000000503057211 */ /* 0x000fce00078e10ff */
[----:B------:R-:W0:Y:S08]  /*00e0*/  LDC R4, c[0x3][R4] ;  /* 0x00c0000004047b82 */ /* 0x000e300000000800 */
[----:B------:R-:W1:Y:S08]  /*00f0*/  LDC R11, c[0x3][R9+0x4] ;  /* 0x00c00100090b7b82 */ /* 0x000e700000000800 */
[----:B------:R-:W2:Y:S08]  /*0100*/  LDC R15, c[0x3][R9+0x8] ;  /* 0x00c00200090f7b82 */ /* 0x000eb00000000800 */
[----:B------:R-:W3:Y:S08]  /*0110*/  LDC R5, c[0x3][R5] ;  /* 0x00c0000005057b82 */ /* 0x000ef00000000800 */
[----:B------:R-:W3:Y:S08]  /*0120*/  LDC R0, c[0x3][R8] ;  /* 0x00c0000008007b82 */ /* 0x000ef00000000800 */
[----:B------:R-:W4:Y:S08]  /*0130*/  LDC R6, c[0x3][R8+0x4] ;  /* 0x00c0010008067b82 */ /* 0x000f300000000800 */
[----:B------:R-:W5:Y:S01]  /*0140*/  LDC R10, c[0x3][R8+0x8] ;  /* 0x00c00200080a7b82 */ /* 0x000f620000000800 */
[C---:B0-----:R-:W-:Y:S01]  /*0150*/  FADD R7, -R4.reuse, R7 ;  /* 0x0000000704077221 */ /* 0x041fe20000000100 */
[----:B---3--:R-:W-:Y:S01]  /*0160*/  FADD R0, -R5, R0 ;  /* 0x0000000005007221 */ /* 0x008fe20000000100 */
[----:B-1----:R-:W-:-:S03]  /*0170*/  FADD R11, -R4, R11 ;  /* 0x0000000b040b7221 */ /* 0x002fc60000000100 */
[----:B------:R-:W-:Y:S01]  /*0180*/  FFMA R0, R0, R7, RZ ;  /* 0x0000000700007223 */ /* 0x000fe200000000ff */
[----:B----4-:R-:W-:Y:S01]  /*0190*/  FADD R7, -R5, R6 ;  /* 0x0000000605077221 */ /* 0x010fe20000000100 */
[----:B--2---:R-:W-:Y:S01]  /*01a0*/  FADD R15, -R4, R15 ;  /* 0x0000000f040f7221 */ /* 0x004fe20000000100 */
[----:B------:R-:W-:Y:S02]  /*01b0*/  IADD3 R6, PT, PT, R9, 0x8, RZ ;  /* 0x0000000809067810 */ /* 0x000fe40007ffe0ff */
[----:B------:R-:W-:Y:S01]  /*01c0*/  FFMA R0, R7, R11, R0 ;  /* 0x0000000b07007223 */ /* 0x000fe20000000000 */
[----:B------:R-:W-:Y:S01]  /*01d0*/  IADD3 R7, PT, PT, R8, 0x8, RZ ;  /* 0x0000000808077810 */ /* 0x000fe20007ffe0ff */
[----:B-----5:R-:W-:-:S04]  /*01e0*/  FADD R13, -R5, R10 ;  /* 0x0000000a050d7221 */ /* 0x020fc80000000100 */
[----:B------:R-:W-:-:S07]  /*01f0*/  FFMA R0, R13, R15, R0 ;  /* 0x0000000f0d007223 */ /* 0x000fce0000000000 */
.L_x_37:
[----:B------:R-:W0:Y:S01]  /*0200*/  LDC R17, c[0x3][R6+0x4] ;  /* 0x00c0010006117b82 */ /* 0x000e220000000800 */
[----:B------:R-:W-:Y:S01]  /*0210*/  MOV R16, R6 ;  /* 0x0000000600107202 */ /* 0x000fe20000000f00 */
[----:B------:R-:W-:-:S04]  /*0220*/  UIADD3 UR4, UPT, UPT, UR4, 0x30, URZ ;  /* 0x0000003004047890 */ /* 0x000fc8000fffe0ff */
[----:B------:R-:W-:Y:S02]  /*0230*/  UISETP.NE.AND UP0, UPT, UR4, 0x60, UPT ;  /* 0x000000600400788c */ /* 0x000fe4000bf05270 */
[----:B------:R-:W1:Y:S08]  /*0240*/  LDC R21, c[0x3][R6+0x8] ;  /* 0x00c0020006157b82 */ /* 0x000e700000000800 */
[----:B------:R-:W2:Y:S08]  /*0250*/  LDC R23, c[0x3][R6+0xc] ;  /* 0x00c0030006177b82 */ /* 0x000eb00000000800 */
[----:B------:R-:W3:Y:S08]  /*0260*/  LDC R10, c[0x3][R7+0x4] ;  /* 0x00c00100070a7b82 */ /* 0x000ef00000000800 */
[----:B------:R-:W4:Y:S08]  /*0270*/  LDC R19, c[0x3][R6+0x10] ;  /* 0x00c0040006137b82 */ /* 0x000f300000000800 */
[----:B------:R-:W5:Y:S08]  /*0280*/  LDC R12, c[0x3][R7+0x8] ;  /* 0x00c00200070c7b82 */ /* 0x000f700000000800 */
[----:B------:R-:W4:Y:S01]  /*0290*/  LDC R15, c[0x3][R6+0x14] ;  /* 0x00c00500060f7b82 */ /* 0x000f220000000800 */
[----:B---3--:R-:W-:Y:S01]  /*02a0*/  FADD R13, -R5, R10 ;  /* 0x0000000a050d7221 */ /* 0x008fe20000000100 */
[----:B0-----:R-:W-:-:S04]  /*02b0*/  FADD R17, -R4, R17 ;  /* 0x0000001104117221 */ /* 0x001fc80000000100 */
[----:B------:R-:W-:Y:S02]  /*02c0*/  FFMA R17, R13, R17, R0 ;  /* 0x000000110d117223 */ /* 0x000fe40000000000 */
[----:B------:R-:W0:Y:S01]  /*02d0*/  LDC R14, c[0x3][R7+0xc] ;  /* 0x00c00300070e7b82 */ /* 0x000e220000000800 */
[----:B-1----:R-:W-:-:S07]  /*02e0*/  FADD R21, -R4, R21 ;  /* 0x0000001504157221 */ /* 0x002fce0000000100 */
[----:B------:R-:W1:Y:S01]  /*02f0*/  LDC R11, c[0x3][R6+0x18] ;  /* 0x00c00600060b7b82 */ /* 0x000e620000000800 */
[----:B-----5:R-:W-:Y:S01]  /*0300*/  FADD R12, -R5, R12 ;  /* 0x0000000c050c7221 */ /* 0x020fe20000000100 */
[----:B--2---:R-:W-:-:S03]  /*0310*/  FADD R23, -R4, R23 ;  /* 0x0000001704177221 */ /* 0x004fc60000000100 */
[----:B------:R-:W-:-:S03]  /*0320*/  FFMA R12, R12, R21, R17 ;  /* 0x000000150c0c7223 */ /* 0x000fc60000000011 */
[----:B------:R-:W2:Y:S08]  /*0330*/  LDC R8, c[0x3][R7+0x10] ;  /* 0x00c0040007087b82 */ /* 0x000eb00000000800 */
[----:B------:R-:W3:Y:S01]  /*0340*/  LDC R9, c[0x3][R6+0x1c] ;  /* 0x00c0070006097b82 */ /* 0x000ee20000000800 */
[----:B0-----:R-:W-:Y:S01]  /*0350*/  FADD R21, -R5, R14 ;  /* 0x0000000e05157221 */ /* 0x001fe20000000100 */
[----:B----4-:R-:W-:-:S03]  /*0360*/  FADD R19, -R4, R19 ;  /* 0x0000001304137221 */ /* 0x010fc60000000100 */
[----:B------:R-:W-:-:S03]  /*0370*/  FFMA R23, R21, R23, R12 ;  /* 0x0000001715177223 */ /* 0x000fc6000000000c */
[----:B------:R-:W0:Y:S08]  /*0380*/  LDC R13, c[0x3][R6+0x20] ;  /* 0x00c00800060d7b82 */ /* 0x000e300000000800 */
[----:B------:R-:W4:Y:S01]  /*0390*/  LDC R0, c[0x3][R7+0x14] ;  /* 0x00c0050007007b82 */ /* 0x000f220000000800 */
[----:B--2---:R-:W-:Y:S01]  /*03a0*/  FADD R8, -R5, R8 ;  /* 0x0000000805087221 */ /* 0x004fe20000000100 */
[----:B------:R-:W-:-:S03]  /*03b0*/  FADD R15, -R4, R15 ;  /* 0x0000000f040f7221 */ /* 0x000fc60000000100 */
[----:B------:R-:W-:-:S03]  /*03c0*/  FFMA R23, R8, R19, R23 ;  /* 0x0000001308177223 */ /* 0x000fc60000000017 */
[----:B------:R-:W2:Y:S08]  /*03d0*/  LDC R10, c[0x3][R7+0x18] ;  /* 0x00c00600070a7b82 */ /* 0x000eb00000000800 */
[----:B------:R-:W5:Y:S01]  /*03e0*/  LDC R17, c[0x3][R6+0x24] ;  /* 0x00c0090006117b82 */ /* 0x000f620000000800 */
[----:B-1----:R-:W-:-:S07]  /*03f0*/  FADD R11, -R4, R11 ;  /* 0x0000000b040b7221 */ /* 0x002fce0000000100 */
[----:B------:R-:W1:Y:S01]  /*0400*/  LDC R21, c[0x3][R6+0x28] ;  /* 0x00c00a0006157b82 */ /* 0x000e620000000800 */
[----:B----4-:R-:W-:-:S04]  /*0410*/  FADD R0, -R5, R0 ;  /* 0x0000000005007221 */ /* 0x010fc80000000100 */
[----:B------:R-:W-:-:S03]  /*0420*/  FFMA R23, R0, R15, R23 ;  /* 0x0000000f00177223 */ /* 0x000fc60000000017 */
[----:B------:R-:W4:Y:S01]  /*0430*/  LDC R12, c[0x3][R7+0x1c] ;  /* 0x00c00700070c7b82 */ /* 0x000f220000000800 */
[----:B--2---:R-:W-:Y:S01]  /*0440*/  FADD R10, -R5, R10 ;  /* 0x0000000a050a7221 */ /* 0x004fe20000000100 */
[----:B---3--:R-:W-:-:S03]  /*0450*/  FADD R9, -R4, R9 ;  /* 0x0000000904097221 */ /* 0x008fc60000000100 */
[----:B------:R-:W-:-:S03]  /*0460*/  FFMA R23, R10, R11, R23 ;  /* 0x0000000b0a177223 */ /* 0x000fc60000000017 */
[----:B------:R-:W2:Y:S01]  /*0470*/  LDC R8, c[0x3][R7+0x20] ;  /* 0x00c0080007087b82 */ /* 0x000ea20000000800 */
[----:B0-----:R-:W-:-:S07]  /*0480*/  FADD R13, -R4, R13 ;  /* 0x0000000d040d7221 */ /* 0x001fce0000000100 */
[----:B------:R-:W0:Y:S08]  /*0490*/  LDC R19, c[0x3][R6+0x2c] ;  /* 0x00c00b0006137b82 */ /* 0x000e300000000800 */
[----:B------:R-:W3:Y:S01]  /*04a0*/  LDC R0, c[0x3][R7+0x24] ;  /* 0x00c0090007007b82 */ /* 0x000ee20000000800 */
[----:B----4-:R-:W-:-:S04]  /*04b0*/  FADD R12, -R5, R12 ;  /* 0x0000000c050c7221 */ /* 0x010fc80000000100 */
[----:B------:R-:W-:-:S03]  /*04c0*/  FFMA R23, R12, R9, R23 ;  /* 0x000000090c177223 */ /* 0x000fc60000000017 */
[----:B------:R-:W4:Y:S01]  /*04d0*/  LDC R15, c[0x3][R6+0x30] ;  /* 0x00c00c00060f7b82 */ /* 0x000f220000000800 */
[----:B--2---:R-:W-:Y:S01]  /*04e0*/  FADD R8, -R5, R8 ;  /* 0x0000000805087221 */ /* 0x004fe20000000100 */
[----:B-----5:R-:W-:-:S03]  /*04f0*/  FADD R17, -R4, R17 ;  /* 0x0000001104117221 */ /* 0x020fc60000000100 */
[----:B------:R-:W-:-:S03]  /*0500*/  FFMA R23, R8, R13, R23 ;  /* 0x0000000d08177223 */ /* 0x000fc60000000017 */
[----:B------:R-:W2:Y:S01]  /*0510*/  LDC R11, c[0x3][R6+0x34] ;  /* 0x00c00d00060b7b82 */ /* 0x000ea20000000800 */
[----:B-1----:R-:W-:-:S07]  /*0520*/  FADD R21, -R4, R21 ;  /* 0x0000001504157221 */ /* 0x002fce0000000100 */
[----:B------:R-:W1:Y:S01]  /*0530*/  LDC R10, c[0x3][R7+0x28] ;  /* 0x00c00a00070a7b82 */ /* 0x000e620000000800 */
[----:B---3--:R-:W-:-:S04]  /*0540*/  FADD R0, -R5, R0 ;  /* 0x0000000005007221 */ /* 0x008fc80000000100 */
[----:B------:R-:W-:-:S03]  /*0550*/  FFMA R23, R0, R17, R23 ;  /* 0x0000001100177223 */ /* 0x000fc60000000017 */
[----:B------:R-:W3:Y:S08]  /*0560*/  LDC R12, c[0x3][R7+0x2c] ;  /* 0x00c00b00070c7b82 */ /* 0x000ef00000000800 */
[----:B------:R-:W5:Y:S01]  /*0570*/  LDC R9, c[0x3][R6+0x38] ;  /* 0x00c00e0006097b82 */ /* 0x000f620000000800 */
[----:B0-----:R-:W-:-:S07]  /*0580*/  FADD R19, -R4, R19 ;  /* 0x0000001304137221 */ /* 0x001fce0000000100 */
[----:B------:R-:W0:Y:S01]  /*0590*/  LDC R13, c[0x3][R6+0x3c] ;  /* 0x00c00f00060d7b82 */ /* 0x000e220000000800 */
[----:B-1----:R-:W-:-:S04]  /*05a0*/  FADD R10, -R5, R10 ;  /* 0x0000000a050a7221 */ /* 0x002fc80000000100 */
[----:B------:R-:W-:-:S03]  /*05b0*/  FFMA R23, R10, R21, R23 ;  /* 0x000000150a177223 */ /* 0x000fc60000000017 */
[----:B------:R-:W1:Y:S01]  /*05c0*/  LDC R8, c[0x3][R7+0x30] ;  /* 0x00c00c0007087b82 */ /* 0x000e620000000800 */
[----:B---3--:R-:W-:Y:S01]  /*05d0*/  FADD R12, -R5, R12 ;  /* 0x0000000c050c7221 */ /* 0x008fe20000000100 */
[----:B----4-:R-:W-:-:S03]  /*05e0*/  FADD R15, -R4, R15 ;  /* 0x0000000f040f7221 */ /* 0x010fc60000000100 */
[----:B------:R-:W-:-:S03]  /*05f0*/  FFMA R23, R12, R19, R23 ;  /* 0x000000130c177223 */ /* 0x000fc60000000017 */
[----:B------:R-:W3:Y:S01]  /*0600*/  LDC R0, c[0x3][R7+0x34] ;  /* 0x00c00d0007007b82 */ /* 0x000ee20000000800 */
[----:B--2---:R-:W-:-:S07]  /*0610*/  FADD R11, -R4, R11 ;  /* 0x0000000b040b7221 */ /* 0x004fce0000000100 */
[----:B------:R-:W2:Y:S08]  /*0620*/  LDC R17, c[0x3][R6+0x40] ;  /* 0x00c0100006117b82 */ /* 0x000eb00000000800 */
[----:B------:R-:W4:Y:S01]  /*0630*/  LDC R21, c[0x3][R6+0x44] ;  /* 0x00c0110006157b82 */ /* 0x000f220000000800 */
[----:B-1----:R-:W-:-:S04]  /*0640*/  FADD R8, -R5, R8 ;  /* 0x0000000805087221 */ /* 0x002fc80000000100 */
[----:B------:R-:W-:-:S03]  /*0650*/  FFMA R23, R8, R15, R23 ;  /* 0x0000000f08177223 */ /* 0x000fc60000000017 */
[----:B------:R-:W1:Y:S01]  /*0660*/  LDC R10, c[0x3][R7+0x38] ;  /* 0x00c00e00070a7b82 */ /* 0x000e620000000800 */
[----:B---3--:R-:W-:Y:S01]  /*0670*/  FADD R0, -R5, R0 ;  /* 0x0000000005007221 */ /* 0x008fe20000000100 */
[----:B-----5:R-:W-:-:S03]  /*0680*/  FADD R9, -R4, R9 ;  /* 0x0000000904097221 */ /* 0x020fc60000000100 */
[----:B------:R-:W-:-:S03]  /*0690*/  FFMA R23, R0, R11, R23 ;  /* 0x0000000b00177223 */ /* 0x000fc60000000017 */
[----:B------:R-:W3:Y:S01]  /*06a0*/  LDC R12, c[0x3][R7+0x3c] ;  /* 0x00c00f00070c7b82 */ /* 0x000ee20000000800 */
[----:B0-----:R-:W-:-:S07]  /*06b0*/  FADD R13, -R4, R13 ;  /* 0x0000000d040d7221 */ /* 0x001fce0000000100 */
[----:B------:R-:W0:Y:S08]  /*06c0*/  LDC R19, c[0x3][R6+0x48] ;  /* 0x00c0120006137b82 */ /* 0x000e300000000800 */
[----:B------:R-:W5:Y:S01]  /*06d0*/  LDC R8, c[0x3][R7+0x40] ;  /* 0x00c0100007087b82 */ /* 0x000f620000000800 */
[----:B-1----:R-:W-:-:S04]  /*06e0*/  FADD R10, -R5, R10 ;  /* 0x0000000a050a7221 */ /* 0x002fc80000000100 */
[----:B------:R-:W-:-:S03]  /*06f0*/  FFMA R9, R10, R9, R23 ;  /* 0x000000090a097223 */ /* 0x000fc60000000017 */
[----:B------:R-:W1:Y:S01]  /*0700*/  LDC R15, c[0x3][R6+0x4c] ;  /* 0x00c01300060f7b82 */ /* 0x000e620000000800 */
[----:B---3--:R-:W-:Y:S01]  /*0710*/  FADD R12, -R5, R12 ;  /* 0x0000000c050c7221 */ /* 0x008fe20000000100 */
[----:B--2---:R-:W-:-:S03]  /*0720*/  FADD R17, -R4, R17 ;  /* 0x0000001104117221 */ /* 0x004fc60000000100 */
[----:B------:R-:W-:-:S03]  /*0730*/  FFMA R9, R12, R13, R9 ;  /* 0x0000000d0c097223 */ /* 0x000fc60000000009 */
[----:B------:R-:W2:Y:S01]  /*0740*/  LDC R11, c[0x3][R6+0x50] ;  /* 0x00c01400060b7b82 */ /* 0x000ea20000000800 */
[----:B----4-:R-:W-:-:S07]  /*0750*/  FADD R21, -R4, R21 ;  /* 0x0000001504157221 */ /* 0x010fce0000000100 */
[----:B------:R-:W3:Y:S01]  /*0760*/  LDC R0, c[0x3][R7+0x44] ;  /* 0x00c0110007007b82 */ /* 0x000ee20000000800 */
[----:B-----5:R-:W-:-:S04]  /*0770*/  FADD R8, -R5, R8 ;  /* 0x0000000805087221 */ /* 0x020fc80000000100 */
[----:B------:R-:W-:-:S03]  /*0780*/  FFMA R9, R8, R17, R9 ;  /* 0x0000001108097223 */ /* 0x000fc60000000009 */
[----:B------:R-:W4:Y:S08]  /*0790*/  LDC R10, c[0x3][R7+0x48] ;  /* 0x00c01200070a7b82 */ /* 0x000f300000000800 */
[----:B------:R-:W5:Y:S01]  /*07a0*/  LDC R23, c[0x3][R6+0x54] ;  /* 0x00c0150006177b82 */ /* 0x000f620000000800 */
[----:B0-----:R-:W-:-:S07]  /*07b0*/  FADD R19, -R4, R19 ;  /* 0x0000001304137221 */ /* 0x001fce0000000100 */
[----:B------:R-:W0:Y:S01]  /*07c0*/  LDC R13, c[0x3][R6+0x58] ;  /* 0x00c01600060d7b82 */ /* 0x000e220000000800 */
[----:B---3--:R-:W-:-:S04]  /*07d0*/  FADD R0, -R5, R0 ;  /* 0x0000000005007221 */ /* 0x008fc80000000100 */
[----:B------:R-:W-:-:S03]  /*07e0*/  FFMA R9, R0, R21, R9 ;  /* 0x0000001500097223 */ /* 0x000fc60000000009 */
[----:B------:R-:W3:Y:S01]  /*07f0*/  LDC R12, c[0x3][R7+0x4c] ;  /* 0x00c01300070c7b82 */ /* 0x000ee20000000800 */
[----:B----4-:R-:W-:Y:S01]  /*0800*/  FADD R10, -R5, R10 ;  /* 0x0000000a050a7221 */ /* 0x010fe20000000100 */
[----:B-1----:R-:W-:-:S03]  /*0810*/  FADD R15, -R4, R15 ;  /* 0x0000000f040f7221 */ /* 0x002fc60000000100 */
[----:B------:R-:W-:-:S03]  /*0820*/  FFMA R9, R10, R19, R9 ;  /* 0x000000130a097223 */ /* 0x000fc60000000009 */
[----:B------:R-:W1:Y:S01]  /*0830*/  LDC R8, c[0x3][R7+0x50] ;  /* 0x00c0140007087b82 */ /* 0x000e620000000800 */
[----:B--2---:R-:W-:-:S07]  /*0840*/  FADD R11, -R4, R11 ;  /* 0x0000000b040b7221 */ /* 0x004fce0000000100 */
[----:B------:R-:W2:Y:S08]  /*0850*/  LDC R17, c[0x3][R6+0x5c] ;  /* 0x00c0170006117b82 */ /* 0x000eb00000000800 */
[----:B------:R-:W4:Y:S01]  /*0860*/  LDC R21, c[0x3][R6+0x60] ;  /* 0x00c0180006157b82 */ /* 0x000f220000000800 */
[----:B---3--:R-:W-:-:S04]  /*0870*/  FADD R12, -R5, R12 ;  /* 0x0000000c050c7221 */ /* 0x008fc80000000100 */
[----:B------:R-:W-:-:S03]  /*0880*/  FFMA R9, R12, R15, R9 ;  /* 0x0000000f0c097223 */ /* 0x000fc60000000009 */
[----:B------:R-:W3:Y:S01]  /*0890*/  LDC R0, c[0x3][R7+0x54] ;  /* 0x00c0150007007b82 */ /* 0x000ee20000000800 */
[----:B-1----:R-:W-:Y:S01]  /*08a0*/  FADD R8, -R5, R8 ;  /* 0x0000000805087221 */ /* 0x002fe20000000100 */
[----:B-----5:R-:W-:-:S03]  /*08b0*/  FADD R23, -R4, R23 ;  /* 0x0000001704177221 */ /* 0x020fc60000000100 */
[----:B------:R-:W-:-:S03]  /*08c0*/  FFMA R11, R8, R11, R9 ;  /* 0x0000000b080b7223 */ /* 0x000fc60000000009 */
[----:B------:R-:W1:Y:S01]  /*08d0*/  LDC R10, c[0x3][R7+0x58] ;  /* 0x00c01600070a7b82 */ /* 0x000e620000000800 */
[----:B0-----:R-:W-:-:S07]  /*08e0*/  FADD R13, -R4, R13 ;  /* 0x0000000d040d7221 */ /* 0x001fce0000000100 */
[----:B------:R-:W0:Y:S08]  /*08f0*/  LDC R19, c[0x3][R6+0x64] ;  /* 0x00c0190006137b82 */ /* 0x000e300000000800 */
[----:B------:R-:W5:Y:S01]  /*0900*/  LDC R25, c[0x3][R6+0x68] ;  /* 0x00c01a0006197b82 */ /* 0x000f620000000800 */
[----:B---3--:R-:W-:-:S04]  /*0910*/  FADD R0, -R5, R0 ;  /* 0x0000000005007221 */ /* 0x008fc80000000100 */
[----:B------:R-:W-:-:S03]  /*0920*/  FFMA R23, R0, R23, R11 ;  /* 0x0000001700177223 */ /* 0x000fc6000000000b */
[----:B------:R-:W3:Y:S01]  /*0930*/  LDC R12, c[0x3][R7+0x5c] ;  /* 0x00c01700070c7b82 */ /* 0x000ee20000000800 */
[----:B-1----:R-:W-:Y:S01]  /*0940*/  FADD R10, -R5, R10 ;  /* 0x0000000a050a7221 */ /* 0x002fe20000000100 */
[----:B--2---:R-:W-:-:S03]  /*0950*/  FADD R17, -R4, R17 ;  /* 0x0000001104117221 */ /* 0x004fc60000000100 */
[----:B------:R-:W-:-:S03]  /*0960*/  FFMA R23, R10, R13, R23 ;  /* 0x0000000d0a177223 */ /* 0x000fc60000000017 */
[----:B------:R-:W1:Y:S01]  /*0970*/  LDC R9, c[0x3][R6+0x6c] ;  /* 0x00c01b0006097b82 */ /* 0x000e620000000800 */
[----:B----4-:R-:W-:-:S07]  /*0980*/  FADD R21, -R4, R21 ;  /* 0x0000001504157221 */ /* 0x010fce0000000100 */
[----:B------:R-:W2:Y:S08]  /*0990*/  LDC R8, c[0x3][R7+0x60] ;  /* 0x00c0180007087b82 */ /* 0x000eb00000000800 */
[----:B------:R-:W4:Y:S01]  /*09a0*/  LDC R0, c[0x3][R7+0x64] ;  /* 0x00c0190007007b82 */ /* 0x000f220000000800 */
[----:B---3--:R-:W-:-:S04]  /*09b0*/  FADD R12, -R5, R12 ;  /* 0x0000000c050c7221 */ /* 0x008fc80000000100 */
[----:B------:R-:W-:-:S03]  /*09c0*/  FFMA R17, R12, R17, R23 ;  /* 0x000000110c117223 */ /* 0x000fc60000000017 */
[----:B------:R-:W3:Y:S01]  /*09d0*/  LDC R11, c[0x3][R6+0x70] ;  /* 0x00c01c00060b7b82 */ /* 0x000ee20000000800 */
[----:B0-----:R-:W-:-:S07]  /*09e0*/  FADD R19, -R4, R19 ;  /* 0x0000001304137221 */ /* 0x001fce0000000100 */
[----:B------:R-:W0:Y:S01]  /*09f0*/  LDC R13, c[0x3][R6+0x74] ;  /* 0x00c01d00060d7b82 */ /* 0x000e220000000800 */
[----:B--2---:R-:W-:Y:S01]  /*0a00*/  FADD R8, -R5, R8 ;  /* 0x0000000805087221 */ /* 0x004fe20000000100 */
[----:B-----5:R-:W-:-:S03]  /*0a10*/  FADD R14, -R4, R25 ;  /* 0x00000019040e7221 */ /* 0x020fc60000000100 */
[----:B------:R-:W-:-:S03]  /*0a20*/  FFMA R21, R8, R21, R17 ;  /* 0x0000001508157223 */ /* 0x000fc60000000011 */
[----:B------:R-:W2:Y:S01]  /*0a30*/  LDC R10, c[0x3][R7+0x68] ;  /* 0x00c01a00070a7b82 */ /* 0x000ea20000000800 */
[----:B----4-:R-:W-:-:S04]  /*0a40*/  FADD R0, -R5, R0 ;  /* 0x0000000005007221 */ /* 0x010fc80000000100 */
[----:B------:R-:W-:-:S03]  /*0a50*/  FFMA R19, R0, R19, R21 ;  /* 0x0000001300137223 */ /* 0x000fc60000000015 */
[----:B------:R-:W4:Y:S01]  /*0a60*/  LDC R15, c[0x3][R6+0x78] ;  /* 0x00c01e00060f7b82 */ /* 0x000f220000000800 */
[----:B-1----:R-:W-:-:S07]  /*0a70*/  FADD R9, -R4, R9 ;  /* 0x0000000904097221 */ /* 0x002fce0000000100 */
[----:B------:R-:W1:Y:S08]  /*0a80*/  LDC R12, c[0x3][R7+0x6c] ;  /* 0x00c01b00070c7b82 */ /* 0x000e700000000800 */
[----:B------:R-:W5:Y:S01]  /*0a90*/  LDC R17, c[0x3][R6+0x7c] ;  /* 0x00c01f0006117b82 */ /* 0x000f620000000800 */
[----:B--2---:R-:W-:-:S04]  /*0aa0*/  FADD R10, -R5, R10 ;  /* 0x0000000a050a7221 */ /* 0x004fc80000000100 */
[----:B------:R-:W-:-:S03]  /*0ab0*/  FFMA R14, R10, R14, R19 ;  /* 0x0000000e0a0e7223 */ /* 0x000fc60000000013 */
[----:B------:R-:W2:Y:S01]  /*0ac0*/  LDC R8, c[0x3][R7+0x70] ;  /* 0x00c01c0007087b82 */ /* 0x000ea20000000800 */
[----:B---3--:R-:W-:-:S07]  /*0ad0*/  FADD R11, -R4, R11 ;  /* 0x0000000b040b7221 */ /* 0x008fce0000000100 */
[----:B------:R-:W3:Y:S01]  /*0ae0*/  LDC R23, c[0x3][R6+0x80] ;  /* 0x00c0200006177b82 */ /* 0x000ee20000000800 */
[----:B-1----:R-:W-:Y:S01]  /*0af0*/  FADD R21, -R5, R12 ;  /* 0x0000000c05157221 */ /* 0x002fe20000000100 */
[----:B0-----:R-:W-:-:S03]  /*0b00*/  FADD R13, -R4, R13 ;  /* 0x0000000d040d7221 */ /* 0x001fc60000000100 */
[----:B------:R-:W-:-:S03]  /*0b10*/  FFMA R14, R21, R9, R14 ;  /* 0x00000009150e7223 */ /* 0x000fc6000000000e */
[----:B------:R-:W0:Y:S08]  /*0b20*/  LDC R0, c[0x3][R7+0x74] ;  /* 0x00c01d0007007b82 */ /* 0x000e300000000800 */
[----:B------:R-:W1:Y:S01]  /*0b30*/  LDC R25, c[0x3][R6+0x84] ;  /* 0x00c0210006197b82 */ /* 0x000e620000000800 */
[----:B--2---:R-:W-:Y:S01]  /*0b40*/  FADD R21, -R5, R8 ;  /* 0x0000000805157221 */ /* 0x004fe20000000100 */
[----:B----4-:R-:W-:-:S03]  /*0b50*/  FADD R15, -R4, R15 ;  /* 0x0000000f040f7221 */ /* 0x010fc60000000100 */
[----:B------:R-:W-:-:S03]  /*0b60*/  FFMA R11, R21, R11, R14 ;  /* 0x0000000b150b7223 */ /* 0x000fc6000000000e */
[----:B------:R-:W2:Y:S08]  /*0b70*/  LDC R10, c[0x3][R7+0x78] ;  /* 0x00c01e00070a7b82 */ /* 0x000eb00000000800 */
[----:B------:R-:W4:Y:S01]  /*0b80*/  LDC R19, c[0x3][R6+0x88] ;  /* 0x00c0220006137b82 */ /* 0x000f220000000800 */
[----:B0-----:R-:W-:Y:S01]  /*0b90*/  FADD R14, -R5, R0 ;  /* 0x00000000050e7221 */ /* 0x001fe20000000100 */
[----:B-----5:R-:W-:-:S03]  /*0ba0*/  FADD R17, -R4, R17 ;  /* 0x0000001104117221 */ /* 0x020fc60000000100 */
[----:B------:R-:W-:-:S03]  /*0bb0*/  FFMA R13, R14, R13, R11 ;  /* 0x0000000d0e0d7223 */ /* 0x000fc6000000000b */
[----:B------:R-:W0:Y:S08]  /*0bc0*/  LDC R12, c[0x3][R7+0x7c] ;  /* 0x00c01f00070c7b82 */ /* 0x000e300000000800 */
[----:B------:R-:W5:Y:S01]  /*0bd0*/  LDC R9, c[0x3][R6+0x8c] ;  /* 0x00c0230006097b82 */ /* 0x000f620000000800 */
[----:B--2---:R-:W-:Y:S01]  /*0be0*/  FADD R10, -R5, R10 ;  /* 0x0000000a050a7221 */ /* 0x004fe20000000100 */
[----:B---3--:R-:W-:-:S03]  /*0bf0*/  FADD R23, -R4, R23 ;  /* 0x0000001704177221 */ /* 0x008fc60000000100 */
[----:B------:R-:W-:-:S03]  /*0c00*/  FFMA R15, R10, R15, R13 ;  /* 0x0000000f0a0f7223 */ /* 0x000fc6000000000d */
[----:B------:R-:W2:Y:S08]  /*0c10*/  LDC R8, c[0x3][R7+0x80] ;  /* 0x00c0200007087b82 */ /* 0x000eb00000000800 */
[----:B------:R-:W3:Y:S01]  /*0c20*/  LDC R21, c[0x3][R6+0x90] ;  /* 0x00c0240006157b82 */ /* 0x000ee20000000800 */
[----:B0-----:R-:W-:Y:S01]  /*0c30*/  FADD R12, -R5, R12 ;  /* 0x0000000c050c7221 */ /* 0x001fe20000000100 */
[----:B-1----:R-:W-:-:S03]  /*0c40*/  FADD R25, -R4, R25 ;  /* 0x0000001904197221 */ /* 0x002fc60000000100 */
[----:B------:R-:W-:-:S03]  /*0c50*/  FFMA R12, R12, R17, R15 ;  /* 0x000000110c0c7223 */ /* 0x000fc6000000000f */
[----:B------:R-:W0:Y:S08]  /*0c60*/  LDC R0, c[0x3][R7+0x84] ;  /* 0x00c0210007007b82 */ /* 0x000e300000000800 */
[----:B------:R-:W1:Y:S01]  /*0c70*/  LDC R11, c[0x3][R6+0x94] ;  /* 0x00c02500060b7b82 */ /* 0x000e620000000800 */
[----:B--2---:R-:W-:-:S04]  /*0c80*/  FADD R17, -R5, R8 ;  /* 0x0000000805117221 */ /* 0x004fc80000000100 */
[----:B------:R-:W-:-:S03]  /*0c90*/  FFMA R12, R17, R23, R12 ;  /* 0x00000017110c7223 */ /* 0x000fc6000000000c */
[----:B------:R-:W2:Y:S08]  /*0ca0*/  LDC R14, c[0x3][R7+0x88] ;  /* 0x00c02200070e7b82 */ /* 0x000eb00000000800 */
[----:B------:R-:W5:Y:S01]  /*0cb0*/  LDC R10, c[0x3][R7+0x8c] ;  /* 0x00c02300070a7b82 */ /* 0x000f620000000800 */
[----:B0-----:R-:W-:-:S04]  /*0cc0*/  FADD R23, -R5, R0 ;  /* 0x0000000005177221 */ /* 0x001fc80000000100 */
[----:B------:R-:W-:-:S03]  /*0cd0*/  FFMA R12, R23, R25, R12 ;  /* 0x00000019170c7223 */ /* 0x000fc6000000000c */
[----:B------:R-:W0:Y:S08]  /*0ce0*/  LDC R13, c[0x3][R6+0x98] ;  /* 0x00c02600060d7b82 */ /* 0x000e300000000800 */
[----:B------:R-:W0:Y:S01]  /*0cf0*/  LDC R15, c[0x3][R6+0x9c] ;  /* 0x00c02700060f7b82 */ /* 0x000e220000000800 */
[----:B--2---:R-:W-:Y:S01]  /*0d00*/  FADD R23, -R5, R14 ;  /* 0x0000000e05177221 */ /* 0x004fe20000000100 */
[C---:B----4-:R-:W-:Y:S01]  /*0d10*/  FADD R14, -R4.reuse, R19 ;  /* 0x00000013040e7221 */ /* 0x050fe20000000100 */
[----:B---3--:R-:W-:-:S03]  /*0d20*/  FADD R21, -R4, R21 ;  /* 0x0000001504157221 */ /* 0x008fc60000000100 */
[----:B------:R-:W-:Y:S02]  /*0d30*/  FFMA R14, R23, R14, R12 ;  /* 0x0000000e170e7223 */ /* 0x000fe4000000000c */
[----:B------:R-:W2:Y:S01]  /*0d40*/  LDC R8, c[0x3][R7+0x90] ;  /* 0x00c0240007087b82 */ /* 0x000ea20000000800 */
[----:B-----5:R-:W-:Y:S01]  /*0d50*/  FADD R23, -R5, R10 ;  /* 0x0000000a05177221 */ /* 0x020fe20000000100 */
[----:B------:R-:W-:-:S04]  /*0d60*/  FADD R10, -R4, R9 ;  /* 0x00000009040a7221 */ /* 0x000fc80000000100 */
[----:B------:R-:W-:Y:S02]  /*0d70*/  FFMA R14, R23, R10, R14 ;  /* 0x0000000a170e7223 */ /* 0x000fe4000000000e */
[----:B------:R-:W3:Y:S01]  /*0d80*/  LDC R0, c[0x3][R7+0x94] ;  /* 0x00c0250007007b82 */ /* 0x000ee20000000800 */
[----:B-1----:R-:W-:-:S07]  /*0d90*/  FADD R11, -R4, R11 ;  /* 0x0000000b040b7221 */ /* 0x002fce0000000100 */
[----:B------:R-:W1:Y:S08]  /*0da0*/  LDC R17, c[0x3][R6+0xa0] ;  /* 0x00c0280006117b82 */ /* 0x000e700000000800 */
[----:B------:R-:W4:Y:S01]  /*0db0*/  LDC R19, c[0x3][R6+0xa4] ;  /* 0x00c0290006137b82 */ /* 0x000f220000000800 */
[----:B--2---:R-:W-:-:S04]  /*0dc0*/  FADD R25, -R5, R8 ;  /* 0x0000000805197221 */ /* 0x004fc80000000100 */
[----:B------:R-:W-:-:S03]  /*0dd0*/  FFMA R14, R25, R21, R14 ;  /* 0x00000015190e7223 */ /* 0x000fc6000000000e */
[----:B------:R-:W2:Y:S01]  /*0de0*/  LDC R12, c[0x3][R7+0x98] ;  /* 0x00c02600070c7b82 */ /* 0x000ea20000000800 */
[----:B---3--:R-:W-:Y:S01]  /*0df0*/  FADD R25, -R5, R0 ;  /* 0x0000000005197221 */ /* 0x008fe20000000100 */
[----:B0-----:R-:W-:-:S03]  /*0e00*/  FADD R13, -R4, R13 ;  /* 0x0000000d040d7221 */ /* 0x001fc60000000100 */
[----:B------:R-:W-:-:S03]  /*0e10*/  FFMA R18, R25, R11, R14 ;  /* 0x0000000b19127223 */ /* 0x000fc6000000000e */
[----:B------:R-:W0:Y:S01]  /*0e20*/  LDC R9, c[0x3][R6+0xa8] ;  /* 0x00c02a0006097b82 */ /* 0x000e220000000800 */
[----:B------:R-:W-:-:S07]  /*0e30*/  FADD R15, -R4, R15 ;  /* 0x0000000f040f7221 */ /* 0x000fce0000000100 */
[----:B------:R-:W3:Y:S08]  /*0e40*/  LDC R10, c[0x3][R7+0x9c] ;  /* 0x00c02700070a7b82 */ /* 0x000ef00000000800 */
[----:B------:R5:W5:Y:S01]  /*0e50*/  LDC R23, c[0x3][R6+0xac] ;  /* 0x00c02b0006177b82 */ /* 0x000b620000000800 */
[----:B--2---:R-:W-:-:S04]  /*0e60*/  FADD R27, -R5, R12 ;  /* 0x0000000c051b7221 */ /* 0x004fc80000000100 */
[----:B------:R-:W-:-:S03]  /*0e70*/  FFMA R18, R27, R13, R18 ;  /* 0x0000000d1b127223 */ /* 0x000fc60000000012 */
[----:B------:R-:W2:Y:S01]  /*0e80*/  LDC R8, c[0x3][R7+0xa0] ;  /* 0x00c0280007087b82 */ /* 0x000ea20000000800 */
[----:B-1----:R-:W-:-:S07]  /*0e90*/  FADD R17, -R4, R17 ;  /* 0x0000001104117221 */ /* 0x002fce0000000100 */
[----:B------:R5:W1:Y:S01]  /*0ea0*/  LDC R21, c[0x3][R6+0xb0] ;  /* 0x00c02c0006157b82 */ /* 0x000a620000000800 */
[----:B---3--:R-:W-:Y:S01]  /*0eb0*/  FADD R27, -R5, R10 ;  /* 0x0000000a051b7221 */ /* 0x008fe20000000100 */
[----:B----4-:R-:W-:-:S03]  /*0ec0*/  FADD R19, -R4, R19 ;  /* 0x0000001304137221 */ /* 0x010fc60000000100 */
[----:B------:R-:W-:-:S03]  /*0ed0*/  FFMA R18, R27, R15, R18 ;  /* 0x0000000f1b127223 */ /* 0x000fc60000000012 */
[----:B------:R-:W3:Y:S08]  /*0ee0*/  LDC R0, c[0x3][R7+0xa4] ;  /* 0x00c0290007007b82 */ /* 0x000ef00000000800 */
[----:B------:R5:W4:Y:S01]  /*0ef0*/  LDC R25, c[0x3][R6+0xb4] ;  /* 0x00c02d0006197b82 */ /* 0x000b220000000800 */
[----:B--2---:R-:W-:Y:S01]  /*0f00*/  FADD R27, -R5, R8 ;  /* 0x00000008051b7221 */ /* 0x004fe20000000100 */
[----:B0-----:R-:W-:-:S03]  /*0f10*/  FADD R9, -R4, R9 ;  /* 0x0000000904097221 */ /* 0x001fc60000000100 */
[----:B------:R-:W-:Y:S01]  /*0f20*/  FFMA R17, R27, R17, R18 ;  /* 0x000000111b117223 */ /* 0x000fe20000000012 */
[----:B------:R-:W-:Y:S02]  /*0f30*/  MOV R18, R7 ;  /* 0x0000000700127202 */ /* 0x000fe40000000f00 */
[----:B------:R-:W0:Y:S01]  /*0f40*/  LDC R14, c[0x3][R7+0xa8] ;  /* 0x00c02a00070e7b82 */ /* 0x000e220000000800 */
[----:B-----5:R-:W-:-:S07]  /*0f50*/  IADD3 R6, PT, PT, R6, 0xc0, RZ ;  /* 0x000000c006067810 */ /* 0x020fce0007ffe0ff */
[----:B------:R-:W2:Y:S01]  /*0f60*/  LDC R11, c[0x3][R16+0xb8] ;  /* 0x00c02e00100b7b82 */ /* 0x000ea20000000800 */
[----:B---3--:R-:W-:Y:S01]  /*0f70*/  FADD R10, -R5, R0 ;  /* 0x00000000050a7221 */ /* 0x008fe20000000100 */
[----:B------:R-:W-:-:S03]  /*0f80*/  FADD R23, -R4, R23 ;  /* 0x0000001704177221 */ /* 0x000fc60000000100 */
[----:B------:R-:W-:-:S03]  /*0f90*/  FFMA R10, R10, R19, R17 ;  /* 0x000000130a0a7223 */ /* 0x000fc60000000011 */
[----:B------:R-:W3:Y:S08]  /*0fa0*/  LDC R12, c[0x3][R7+0xac] ;  /* 0x00c02b00070c7b82 */ /* 0x000ef00000000800 */
[----:B------:R-:W5:Y:S01]  /*0fb0*/  LDC R13, c[0x3][R16+0xbc] ;  /* 0x00c02f00100d7b82 */ /* 0x000f620000000800 */
[----:B0-----:R-:W-:Y:S01]  /*0fc0*/  FADD R17, -R5, R14 ;  /* 0x0000000e05117221 */ /* 0x001fe20000000100 */
[----:B-1----:R-:W-:-:S03]  /*0fd0*/  FADD R21, -R4, R21 ;  /* 0x0000001504157221 */ /* 0x002fc60000000100 */
[----:B------:R-:W-:-:S03]  /*0fe0*/  FFMA R9, R17, R9, R10 ;  /* 0x0000000911097223 */ /* 0x000fc6000000000a */
[----:B------:R-:W0:Y:S08]  /*0ff0*/  LDC R15, c[0x3][R16+0xc0] ;  /* 0x00c03000100f7b82 */ /* 0x000e300000000800 */
[----:B------:R1:W5:Y:S01]  /*1000*/  LDC R8, c[0x3][R7+0xb0] ;  /* 0x00c02c0007087b82 */ /* 0x0003620000000800 */
[----:B---3--:R-:W-:Y:S01]  /*1010*/  FADD R12, -R5, R12 ;  /* 0x0000000c050c7221 */ /* 0x008fe20000000100 */
[----:B----4-:R-:W-:-:S03]  /*1020*/  FADD R25, -R4, R25 ;  /* 0x0000001904197221 */ /* 0x010fc60000000100 */
[----:B------:R-:W-:-:S03]  /*1030*/  FFMA R9, R12, R23, R9 ;  /* 0x000000170c097223 */ /* 0x000fc60000000009 */
[----:B------:R1:W3:Y:S08]  /*1040*/  LDC R0, c[0x3][R7+0xb4] ;  /* 0x00c02d0007007b82 */ /* 0x0002f00000000800 */
[----:B------:R-:W4:Y:S01]  /*1050*/  LDC R14, c[0x3][R18+0xb8] ;  /* 0x00c02e00120e7b82 */ /* 0x000f220000000800 */
[----:B--2---:R-:W-:Y:S01]  /*1060*/  FADD R11, -R4, R11 ;  /* 0x0000000b040b7221 */ /* 0x004fe20000000100 */
[----:B-1----:R-:W-:-:S06]  /*1070*/  IADD3 R7, PT, PT, R7, 0xc0, RZ ;  /* 0x000000c007077810 */ /* 0x002fcc0007ffe0ff */
[----:B------:R-:W1:Y:S01]  /*1080*/  LDC R10, c[0x3][R18+0xbc] ;  /* 0x00c02f00120a7b82 */ /* 0x000e620000000800 */
[----:B-----5:R-:W-:-:S04]  /*1090*/  FADD R8, -R5, R8 ;  /* 0x0000000805087221 */ /* 0x020fc80000000100 */
[----:B------:R-:W-:-:S03]  /*10a0*/  FFMA R9, R8, R21, R9 ;  /* 0x0000001508097223 */ /* 0x000fc60000000009 */
[----:B------:R-:W2:Y:S01]  /*10b0*/  LDC R12, c[0x3][R18+0xc0] ;  /* 0x00c03000120c7b82 */ /* 0x000ea20000000800 */
[----:B---3--:R-:W-:Y:S01]  /*10c0*/  FADD R0, -R5, R0 ;  /* 0x0000000005007221 */ /* 0x008fe20000000100 */
[----:B------:R-:W-:-:S03]  /*10d0*/  FADD R13, -R4, R13 ;  /* 0x0000000d040d7221 */ /* 0x000fc60000000100 */
[----:B------:R-:W-:Y:S01]  /*10e0*/  FFMA R0, R0, R25, R9 ;  /* 0x0000001900007223 */ /* 0x000fe20000000009 */
[----:B----4-:R-:W-:Y:S01]  /*10f0*/  FADD R9, -R5, R14 ;  /* 0x0000000e05097221 */ /* 0x010fe20000000100 */
[----:B0-----:R-:W-:-:S03]  /*1100*/  FADD R15, -R4, R15 ;  /* 0x0000000f040f7221 */ /* 0x001fc60000000100 */
[----:B------:R-:W-:Y:S01]  /*1110*/  FFMA R0, R9, R11, R0 ;  /* 0x0000000b09007223 */ /* 0x000fe20000000000 */
[----:B-1----:R-:W-:-:S04]  /*1120*/  FADD R9, -R5, R10 ;  /* 0x0000000a05097221 */ /* 0x002fc80000000100 */
[----:B------:R-:W-:Y:S01]  /*1130*/  FFMA R0, R9, R13, R0 ;  /* 0x0000000d09007223 */ /* 0x000fe20000000000 */
[----:B--2---:R-:W-:-:S04]  /*1140*/  FADD R9, -R5, R12 ;  /* 0x0000000c05097221 */ /* 0x004fc80000000100 */
[----:B------:R-:W-:Y:S01]  /*1150*/  FFMA R0, R9, R15, R0 ;  /* 0x0000000f09007223 */ /* 0x000fe20000000000 */
[----:B------:R-:W-:Y:S06]  /*1160*/  BRA.U UP0, `(.L_x_37) ;  /* 0xfffffff100247547 */ /* 0x000fec000b83ffff */
[----:B------:R-:W-:Y:S01]  /*1170*/  HFMA2 R5, -RZ, RZ, 1.0380859375, 0.10968017578125 ;  /* 0x3c272f05ff057431 */ /* 0x000fe200000001ff */
[----:B------:R-:W-:Y:S01]  /*1180*/  MOV R4, 0x42c40000 ;  /* 0x42c4000000047802 */ /* 0x000fe20000000f00 */
[----:B------:R-:W0:Y:S01]  /*1190*/  FCHK P0, R0, 98 ;  /* 0x42c4000000007902 */ /* 0x000e220000000000 */
[----:B------:R-:W1:Y:S01]  /*11a0*/  LDCU.64 UR6, c[0x0][0x358] ;  /* 0x00006b00ff0677ac */ /* 0x000e620008000a00 */
[----:B------:R-:W-:Y:S02]  /*11b0*/  BSSY.RECONVERGENT B1, `(.L_x_38) ;  /* 0x0000009000017945 */ /* 0x000fe40003800200 */
[----:B------:R-:W-:-:S04]  /*11c0*/  FFMA R4, R5, -R4, 1 ;  /* 0x3f80000005047423 */ /* 0x000fc80000000804 */
[----:B------:R-:W-:-:S04]  /*11d0*/  FFMA R5, R4, R5, 0.010204081423580646515 ;  /* 0x3c272f0504057423 */ /* 0x000fc80000000005 */
[----:B------:R-:W-:-:S04]  /*11e0*/  FFMA R4, R0, R5, RZ ;  /* 0x0000000500047223 */ /* 0x000fc800000000ff */
[----:B------:R-:W-:-:S04]  /*11f0*/  FFMA R6, R4, -98, R0 ;  /* 0xc2c4000004067823 */ /* 0x000fc80000000000 */
[----:B------:R-:W-:Y:S01]  /*1200*/  FFMA R7, R5, R6, R4 ;  /* 0x0000000605077223 */ /* 0x000fe20000000004 */
[----:B01----:R-:W-:Y:S06]  /*1210*/  @!P0 BRA `(.L_x_39) ;  /* 0x0000000000088947 */ /* 0x003fec0003800000 */
[----:B------:R-:W-:-:S07]  /*1220*/  MOV R4, 0x1240 ;  /* 0x0000124000047802 */ /* 0x000fce0000000f00 */
[----:B------:R-:W-:Y:S05]  /*1230*/  CALL.REL.NOINC `($__internal_2_$__cuda_sm3x_div_rn_noftz_f32_slowpath) ;  /* 0x0000000000287944 */ /* 0x000fea0003c00000 */
.L_x_39:
[----:B------:R-:W-:Y:S05]  /*1240*/  BSYNC.RECONVERGENT B1 ;  /* 0x0000000000017941 */ /* 0x000fea0003800200 */
.L_x_38:
[----:B------:R-:W0:Y:S01]  /*1250*/  LDC.64 R4, c[0x0][0x380] ;  /* 0x0000e000ff047b82 */ /* 0x000e220000000a00 */
[----:B------:R-:W1:Y:S02]  /*1260*/  LDCU UR4, c[0x0][0x388] ;  /* 0x00007100ff0477ac */ /* 0x000e640008000800 */
[----:B-1----:R-:W-:Y:S02]  /*1270*/  IMAD R9, R3, UR4, R2 ;  /* 0x0000000403097c24 */ /* 0x002fe4000f8e0202 */
[----:B------:R-:W-:Y:S02]  /*1280*/  IMAD R11, R2, UR4, R3 ;  /* 0x00000004020b7c24 */ /* 0x000fe4000f8e0203 */
[----:B0-----:R-:W-:-:S04]  /*1290*/  IMAD.WIDE R2, R9, 0x4, R4 ;  /* 0x0000000409027825 */ /* 0x001fc800078e0204 */
[----:B------:R-:W-:Y:S01]  /*12a0*/  IMAD.WIDE R4, R11, 0x4, R4 ;  /* 0x000000040b047825 */ /* 0x000fe200078e0204 */
[----:B------:R-:W-:Y:S04]  /*12b0*/  STG.E desc[UR6][R2.64], R7 ;  /* 0x0000000702007986 */ /* 0x000fe8000c101906 */
[----:B------:R-:W-:Y:S01]  /*12c0*/  STG.E desc[UR6][R4.64], R7 ;  /* 0x0000000704007986 */ /* 0x000fe2000c101906 */
[----:B------:R-:W-:Y:S05]  /*12d0*/  EXIT ;  /* 0x000000000000794d */ /* 0x000fea0003800000 */
        .weak           $__internal_2_$__cuda_sm3x_div_rn_noftz_f32_slowpath
        .type           $__internal_2_$__cuda_sm3x_div_rn_noftz_f32_slowpath,@function
        .size           $__internal_2_$__cuda_sm3x_div_rn_noftz_f32_slowpath,(.L_x_81 - $__internal_2_$__cuda_sm3x_div_rn_noftz_f32_slowpath)
$__internal_2_$__cuda_sm3x_div_rn_noftz_f32_slowpath:
[----:B------:R-:W-:Y:S01]  /*12e0*/  SHF.R.U32.HI R5, RZ, 0x17, R0 ;  /* 0x00000017ff057819 */ /* 0x000fe20000011600 */
[----:B------:R-:W-:Y:S04]  /*12f0*/  BSSY.RECONVERGENT B0, `(.L_x_40) ;  /* 0x000005c000007945 */ /* 0x000fe80003800200 */
[----:B------:R-:W-:Y:S01]  /*1300*/  BSSY.RELIABLE B2, `(.L_x_41) ;  /* 0x000001a000027945 */ /* 0x000fe20003800100 */
[----:B------:R-:W-:Y:S02]  /*1310*/  LOP3.LUT R7, R5, 0xff, RZ, 0xc0, !PT ;  /* 0x000000ff05077812 */ /* 0x000fe400078ec0ff */
[----:B------:R-:W-:Y:S02]  /*1320*/  MOV R5, R0 ;  /* 0x0000000000057202 */ /* 0x000fe40000000f00 */
[----:B------:R-:W-:-:S04]  /*1330*/  IADD3 R8, PT, PT, R7, -0x1, RZ ;  /* 0xffffffff07087810 */ /* 0x000fc80007ffe0ff */
[----:B------:R-:W-:-:S13]  /*1340*/  ISETP.GT.U32.OR P0, PT, R8, 0xfd, !PT ;  /* 0x000000fd0800780c */ /* 0x000fda0007f04470 */
[----:B------:R-:W-:Y:S01]  /*1350*/  @!P0 MOV R6, RZ ;  /* 0x000000ff00068202 */ /* 0x000fe20000000f00 */
[----:B------:R-:W-:Y:S06]  /*1360*/  @!P0 BRA `(.L_x_42) ;  /* 0x00000000004c8947 */ /* 0x000fec0003800000 */
[----:B------:R-:W-:-:S13]  /*1370*/  FSETP.GTU.FTZ.AND P0, PT, |R0|, +INF , PT ;  /* 0x7f8000000000780b */ /* 0x000fda0003f1c200 */
[----:B------:R-:W-:Y:S05]  /*1380*/  @P0 BREAK.RELIABLE B2 ;  /* 0x0000000000020942 */ /* 0x000fea0003800100 */
[----:B------:R-:W-:Y:S05]  /*1390*/  @P0 BRA `(.L_x_43) ;  /* 0x0000000400400947 */ /* 0x000fea0003800000 */
[----:B------:R-:W-:-:S05]  /*13a0*/  HFMA2 R6, -RZ, RZ, 3.3828125, 0 ;  /* 0x42c40000ff067431 */ /* 0x000fca00000001ff */
[----:B------:R-:W-:-:S13]  /*13b0*/  LOP3.LUT P0, RZ, R6, 0x7fffffff, R5, 0xc8, !PT ;  /* 0x7fffffff06ff7812 */ /* 0x000fda000780c805 */
[----:B------:R-:W-:Y:S05]  /*13c0*/  @!P0 BREAK.RELIABLE B2 ;  /* 0x0000000000028942 */ /* 0x000fea0003800100 */
[----:B------:R-:W-:Y:S05]  /*13d0*/  @!P0 BRA `(.L_x_44) ;  /* 0x0000000400288947 */ /* 0x000fea0003800000 */
[----:B------:R-:W-:-:S13]  /*13e0*/  LOP3.LUT P0, RZ, R5, 0x7fffffff, RZ, 0xc0, !PT ;  /* 0x7fffffff05ff7812 */ /* 0x000fda000780c0ff */
[----:B------:R-:W-:Y:S05]  /*13f0*/  @!P0 BREAK.RELIABLE B2 ;  /* 0x0000000000028942 */ /* 0x000fea0003800100 */
[----:B------:R-:W-:Y:S05]  /*1400*/  @!P0 BRA `(.L_x_45) ;  /* 0x0000000400148947 */ /* 0x000fea0003800000 */
[----:B------:R-:W-:Y:S02]  /*1410*/  FSETP.NEU.FTZ.AND P1, PT, |R0|, +INF , PT ;  /* 0x7f8000000000780b */ /* 0x000fe40003f3d200 */
[----:B------:R-:W-:-:S04]  /*1420*/  LOP3.LUT P0, RZ, R6, 0x7fffffff, RZ, 0xc0, !PT ;  /* 0x7fffffff06ff7812 */ /* 0x000fc8000780c0ff */
[----:B------:R-:W-:-:S13]  /*1430*/  PLOP3.LUT P0, PT, P1, P0, PT, 0x2f, 0xf2 ;  /* 0x0000000000f2781c */ /* 0x000fda0000f00577 */
[----:B------:R-:W-:Y:S05]  /*1440*/  @P0 BREAK.RELIABLE B2 ;  /* 0x0000000000020942 */ /* 0x000fea0003800100 */
[----:B------:R-:W-:Y:S05]  /*1450*/  @P0 BRA `(.L_x_46) ;  /* 0x0000000000f40947 */ /* 0x000fea0003800000 */
[----:B------:R-:W-:-:S13]  /*1460*/  ISETP.GE.AND P0, PT, R8, RZ, PT ;  /* 0x000000ff0800720c */ /* 0x000fda0003f06270 */
[----:B------:R-:W-:Y:S01]  /*1470*/  @P0 MOV R6, RZ ;  /* 0x000000ff00060202 */ /* 0x000fe20000000f00 */
[----:B------:R-:W-:Y:S01]  /*1480*/  @!P0 FFMA R5, R0, 1.84467440737095516160e+19, RZ ;  /* 0x5f80000000058823 */ /* 0x000fe200000000ff */
[----:B------:R-:W-:-:S07]  /*1490*/  @!P0 MOV R6, 0xffffffc0 ;  /* 0xffffffc000068802 */ /* 0x000fce0000000f00 */
.L_x_42:
[----:B------:R-:W-:Y:S05]  /*14a0*/  BSYNC.RELIABLE B2 ;  /* 0x0000000000027941 */ /* 0x000fea0003800100 */
.L_x_41:
[----:B------:R-:W-:Y:S01]  /*14b0*/  UMOV UR4, 0x42c40000 ;  /* 0x42c4000000047882 */ /* 0x000fe20000000000 */
[----:B------:R-:W-:Y:S01]  /*14c0*/  IADD3 R7, PT, PT, R7, -0x7f, RZ ;  /* 0xffffff8107077810 */ /* 0x000fe20007ffe0ff */
[----:B------:R-:W-:Y:S01]  /*14d0*/  UIADD3 UR4, UPT, UPT, UR4, -0x3000000, URZ ;  /* 0xfd00000004047890 */ /* 0x000fe2000fffe0ff */
[----:B------:R-:W-:Y:S02]  /*14e0*/  BSSY.RECONVERGENT B2, `(.L_x_47) ;  /* 0x0000033000027945 */ /* 0x000fe40003800200 */
[----:B------:R-:W-:Y:S01]  /*14f0*/  IADD3 R6, PT, PT, R6, -0x6, R7 ;  /* 0xfffffffa06067810 */ /* 0x000fe20007ffe007 */
[----:B------:R-:W-:Y:S02]  /*1500*/  IMAD R0, R7, -0x800000, R5 ;  /* 0xff80000007007824 */ /* 0x000fe400078e0205 */
[----:B------:R-:W-:-:S03]  /*1510*/  FADD.FTZ R9, -RZ, -UR4 ;  /* 0x80000004ff097e21 */ /* 0x000fc60008010100 */
[----:B------:R-:W0:Y:S02]  /*1520*/  MUFU.RCP R8, UR4 ;  /* 0x0000000400087d08 */ /* 0x000e240008001000 */
        /* <DEDUP_REMOVED lines=8> */
[----:B------:R-:W-:-:S04]  /*15b0*/  LOP3.LUT R0, R0, 0xff, RZ, 0xc0, !PT ;  /* 0x000000ff00007812 */ /* 0x000fc800078ec0ff */
[----:B------:R-:W-:-:S04]  /*15c0*/  IADD3 R10, PT, PT, R0, R6, RZ ;  /* 0x00000006000a7210 */ /* 0x000fc80007ffe0ff */
[----:B------:R-:W-:-:S04]  /*15d0*/  IADD3 R0, PT, PT, R10, -0x1, RZ ;  /* 0xffffffff0a007810 */ /* 0x000fc80007ffe0ff */
        /* <DEDUP_REMOVED lines=10> */
[C---:B------:R-:W-:Y:S02]  /*1680*/  IADD3 R7, PT, PT, R10.reuse, 0x20, RZ ;  /* 0x000000200a077810 */ /* 0x040fe40007ffe0ff */
[----:B------:R-:W-:Y:S02]  /*1690*/  ISETP.NE.AND P2, PT, R10, RZ, PT ;  /* 0x000000ff0a00720c */ /* 0x000fe40003f45270 */
[----:B------:R-:W-:Y:S01]  /*16a0*/  LOP3.LUT R6, R0, 0x7fffff, RZ, 0xc0, !PT ;  /* 0x007fffff00067812 */ /* 0x000fe200078ec0ff */
[CCC-:B------:R-:W-:Y:S01]  /*16b0*/  FFMA.RP R0, R11.reuse, R9.reuse, R8.reuse ;  /* 0x000000090b007223 */ /* 0x1c0fe20000008008 */
[----:B------:R-:W-:Y:S01]  /*16c0*/  FFMA.RM R11, R11, R9, R8 ;  /* 0x000000090b0b7223 */ /* 0x000fe20000004008 */
[----:B------:R-:W-:Y:S02]  /*16d0*/  ISETP.NE.AND P1, PT, R10, RZ, PT ;  /* 0x000000ff0a00720c */ /* 0x000fe40003f25270 */
[----:B------:R-:W-:-:S02]  /*16e0*/  LOP3.LUT R6, R6, 0x800000, RZ, 0xfc, !PT ;  /* 0x0080000006067812 */ /* 0x000fc400078efcff */
[----:B------:R-:W-:Y:S02]  /*16f0*/  IADD3 R9, PT, PT, -R10, RZ, RZ ;  /* 0x000000ff0a097210 */ /* 0x000fe40007ffe1ff */
[----:B------:R-:W-:Y:S02]  /*1700*/  SHF.L.U32 R7, R6, R7, RZ ;  /* 0x0000000706077219 */ /* 0x000fe400000006ff */
[----:B------:R-:W-:Y:S02]  /*1710*/  FSETP.NEU.FTZ.AND P0, PT, R0, R11, PT ;  /* 0x0000000b0000720b */ /* 0x000fe40003f1d000 */
[----:B------:R-:W-:Y:S02]  /*1720*/  SEL R9, R9, RZ, P2 ;  /* 0x000000ff09097207 */ /* 0x000fe40001000000 */
[----:B------:R-:W-:Y:S02]  /*1730*/  ISETP.NE.AND P1, PT, R7, RZ, P1 ;  /* 0x000000ff0700720c */ /* 0x000fe40000f25270 */
[----:B------:R-:W-:-:S02]  /*1740*/  SHF.R.U32.HI R9, RZ, R9, R6 ;  /* 0x00000009ff097219 */ /* 0x000fc40000011606 */
[----:B------:R-:W-:Y:S02]  /*1750*/  PLOP3.LUT P0, PT, P0, P1, PT, 0xf8, 0x8f ;  /* 0x00000000008f781c */ /* 0x000fe40000703f70 */
[----:B------:R-:W-:Y:S02]  /*1760*/  SHF.R.U32.HI R7, RZ, 0x1, R9 ;  /* 0x00000001ff077819 */ /* 0x000fe40000011609 */
[----:B------:R-:W-:-:S04]  /*1770*/  SEL R0, RZ, 0x1, !P0 ;  /* 0x00000001ff007807 */ /* 0x000fc80004000000 */
[----:B------:R-:W-:-:S04]  /*1780*/  LOP3.LUT R0, R0, 0x1, R7, 0xf8, !PT ;  /* 0x0000000100007812 */ /* 0x000fc800078ef807 */
[----:B------:R-:W-:-:S04]  /*1790*/  LOP3.LUT R0, R0, R9, RZ, 0xc0, !PT ;  /* 0x0000000900007212 */ /* 0x000fc800078ec0ff */
[----:B------:R-:W-:-:S04]  /*17a0*/  IADD3 R0, PT, PT, R7, R0, RZ ;  /* 0x0000000007007210 */ /* 0x000fc80007ffe0ff */
[----:B------:R-:W-:Y:S01]  /*17b0*/  LOP3.LUT R5, R0, R5, RZ, 0xfc, !PT ;  /* 0x0000000500057212 */ /* 0x000fe200078efcff */
[----:B------:R-:W-:Y:S06]  /*17c0*/  BRA `(.L_x_50) ;  /* 0x0000000000107947 */ /* 0x000fec0003800000 */
.L_x_49:
[----:B------:R-:W-:-:S04]  /*17d0*/  LOP3.LUT R5, R5, 0x80000000, RZ, 0xc0, !PT ;  /* 0x8000000005057812 */ /* 0x000fc800078ec0ff */
[----:B------:R-:W-:Y:S01]  /*17e0*/  LOP3.LUT R5, R5, 0x7f800000, RZ, 0xfc, !PT ;  /* 0x7f80000005057812 */ /* 0x000fe200078efcff */
[----:B------:R-:W-:Y:S06]  /*17f0*/  BRA `(.L_x_50) ;  /* 0x0000000000047947 */ /* 0x000fec0003800000 */
.L_x_48:
[----:B------:R-:W-:-:S07]  /*1800*/  LEA R5, R6, R5, 0x17 ;  /* 0x0000000506057211 */ /* 0x000fce00078eb8ff */
.L_x_50:
[----:B------:R-:W-:Y:S05]  /*1810*/  BSYNC.RECONVERGENT B2 ;  /* 0x0000000000027941 */ /* 0x000fea0003800200 */
.L_x_47:
[----:B------:R-:W-:Y:S05]  /*1820*/  BRA `(.L_x_51) ;  /* 0x0000000000207947 */ /* 0x000fea0003800000 */
.L_x_46:
[----:B------:R-:W-:-:S04]  /*1830*/  LOP3.LUT R5, R6, 0x80000000, R5, 0x48, !PT ;  /* 0x8000000006057812 */ /* 0x000fc800078e4805 */
[----:B------:R-:W-:Y:S01]  /*1840*/  LOP3.LUT R5, R5, 0x7f800000, RZ, 0xfc, !PT ;  /* 0x7f80000005057812 */ /* 0x000fe200078efcff */
[----:B------:R-:W-:Y:S06]  /*1850*/  BRA `(.L_x_51) ;  /* 0x0000000000147947 */ /* 0x000fec0003800000 */
.L_x_45:
[----:B------:R-:W-:Y:S01]  /*1860*/  LOP3.LUT R5, R6, 0x80000000, R5, 0x48, !PT ;  /* 0x8000000006057812 */ /* 0x000fe200078e4805 */
[----:B------:R-:W-:Y:S06]  /*1870*/  BRA `(.L_x_51) ;  /* 0x00000000000c7947 */ /* 0x000fec0003800000 */
.L_x_44:
[----:B------:R-:W0:Y:S01]  /*1880*/  MUFU.RSQ R5, -QNAN ;  /* 0xffc0000000057908 */ /* 0x000e220000001400 */
[----:B------:R-:W-:Y:S05]  /*1890*/  BRA `(.L_x_51) ;  /* 0x0000000000047947 */ /* 0x000fea0003800000 */
.L_x_43:
[----:B------:R-:W-:-:S07]  /*18a0*/  FADD.FTZ R5, R0, 98 ;  /* 0x42c4000000057421 */ /* 0x000fce0000010000 */
.L_x_51:
[----:B------:R-:W-:Y:S05]  /*18b0*/  BSYNC.RECONVERGENT B0 ;  /* 0x0000000000007941 */ /* 0x000fea0003800200 */
.L_x_40:
[----:B0-----:R-:W-:Y:S01]  /*18c0*/  MOV R7, R5 ;  /* 0x0000000500077202 */ /* 0x001fe20000000f00 */
[----:B------:R-:W-:-:S04]  /*18d0*/  HFMA2 R5, -RZ, RZ, 0, 0 ;  /* 0x00000000ff057431 */ /* 0x000fc800000001ff */
[----:B------:R-:W-:Y:S05]  /*18e0*/  RET.REL.NODEC R4 `(_Z11GCovariancePfi) ;  /* 0xffffffe404c47950 */ /* 0x000fea0003c3ffff */
.L_x_52:
        /* <DEDUP_REMOVED lines=9> */
.L_x_81:


//--------------------- .text._Z15GReduceAverageRPfii --------------------------
	.section	.text._Z15GReduceAverageRPfii,"ax",@progbits
	.align	128
        .global         _Z15GReduceAverageRPfii
        .type           _Z15GReduceAverageRPfii,@function
        .size           _Z15GReduceAverageRPfii,(.L_x_82 - _Z15GReduceAverageRPfii)
        .other          _Z15GReduceAverageRPfii,@"STO_CUDA_ENTRY STV_DEFAULT"
_Z15GReduceAverageRPfii:
.text._Z15GReduceAverageRPfii:
[----:B------:R-:W-:Y:S01]  /*0000*/  LDC R1, c[0x0][0x37c] ;  /* 0x0000df00ff017b82 */ /* 0x000fe20000000800 */
[----:B------:R-:W0:Y:S01]  /*0010*/  S2R R9, SR_TID.X ;  /* 0x0000000000097919 */ /* 0x000e220000002100 */
[----:B------:R-:W1:Y:S06]  /*0020*/  LDCU UR4, c[0x0][0x360] ;  /* 0x00006c00ff0477ac */ /* 0x000e6c0008000800 */
[----:B------:R-:W2:Y:S01]  /*0030*/  S2UR UR5, SR_CgaCtaId ;  /* 0x00000000000579c3 */ /* 0x000ea20000008800 */
[----:B------:R-:W1:Y:S01]  /*0040*/  S2R R2, SR_CTAID.X ;  /* 0x0000000000027919 */ /* 0x000e620000002500 */
[----:B------:R-:W3:Y:S02]  /*0050*/  LDCU UR6, c[0x0][0x38c] ;  /* 0x00007180ff0677ac */ /* 0x000ee40008000800 */
[----:B---3--:R-:W-:-:S02]  /*0060*/  UISETP.GE.AND UP0, UPT, UR6, 0x2, UPT ;  /* 0x000000020600788c */ /* 0x008fc4000bf06270 */
[C---:B0-----:R-:W-:Y:S02]  /*0070*/  ISETP.GE.AND P1, PT, R9.reuse, UR6, PT ;  /* 0x0000000609007c0c */ /* 0x041fe4000bf26270 */
[----:B------:R-:W-:Y:S01]  /*0080*/  ISETP.NE.AND P0, PT, R9, RZ, PT ;  /* 0x000000ff0900720c */ /* 0x000fe20003f05270 */
[----:B-1----:R-:W-:Y:S01]  /*0090*/  IMAD R0, R2, UR4, R9 ;  /* 0x0000000402007c24 */ /* 0x002fe2000f8e0209 */
[----:B------:R-:W-:-:S04]  /*00a0*/  UMOV UR4, 0x48 ;  /* 0x0000004800047882 */ /* 0x000fc80000000000 */
[----:B------:R-:W-:Y:S01]  /*00b0*/  LEA R0, R0, UR4, 0x2 ;  /* 0x0000000400007c11 */ /* 0x000fe2000f8e10ff */
[----:B------:R-:W-:Y:S02]  /*00c0*/  UMOV UR4, 0x400 ;  /* 0x0000040000047882 */ /* 0x000fe40000000000 */
[----:B--2---:R-:W-:Y:S02]  /*00d0*/  ULEA UR4, UR5, UR4, 0x18 ;  /* 0x0000000405047291 */ /* 0x004fe4000f8ec0ff */
[C---:B------:R-:W-:Y:S01]  /*00e0*/  @P1 VIADD R4, R9.reuse, -UR6 ;  /* 0x8000000609041c36 */ /* 0x040fe20008000000 */
[----:B------:R-:W0:Y:S03]  /*00f0*/  LDC R0, c[0x3][R0] ;  /* 0x00c0000000007b82 */ /* 0x000e260000000800 */
[----:B------:R-:W-:Y:S02]  /*0100*/  LEA R3, R9, UR4, 0x2 ;  /* 0x0000000409037c11 */ /* 0x000fe4000f8e10ff */
[----:B------:R-:W-:-:S03]  /*0110*/  @P1 LEA R5, R4, UR4, 0x2 ;  /* 0x0000000404051c11 */ /* 0x000fc6000f8e10ff */
[----:B0-----:R-:W-:Y:S01]  /*0120*/  STS [R3], R0 ;  /* 0x0000000003007388 */ /* 0x001fe20000000800 */
[----:B------:R-:W-:Y:S06]  /*0130*/  BAR.SYNC.DEFER_BLOCKING 0x0 ;  /* 0x0000000000007b1d */ /* 0x000fec0000010000 */
[----:B------:R-:W-:Y:S04]  /*0140*/  @P1 LDS R4, [R3] ;  /* 0x0000000003041984 */ /* 0x000fe80000000800 */
[----:B------:R-:W0:Y:S02]  /*0150*/  @P1 LDS R7, [R5] ;  /* 0x0000000005071984 */ /* 0x000e240000000800 */
[----:B0-----:R-:W-:-:S05]  /*0160*/  @P1 FADD R4, R4, R7 ;  /* 0x0000000704041221 */ /* 0x001fca0000000000 */
[----:B------:R0:W-:Y:S01]  /*0170*/  @P1 STS [R5], R4 ;  /* 0x0000000405001388 */ /* 0x0001e20000000800 */
[----:B------:R-:W-:Y:S06]  /*0180*/  BAR.SYNC.DEFER_BLOCKING 0x0 ;  /* 0x0000000000007b1d */ /* 0x000fec0000010000 */
[----:B------:R-:W-:Y:S05]  /*0190*/  BRA.U !UP0, `(.L_x_53) ;  /* 0x0000000108347547 */ /* 0x000fea000b800000 */
[----:B------:R-:W1:Y:S02]  /*01a0*/  LDCU UR4, c[0x0][0x38c] ;  /* 0x00007180ff0477ac */ /* 0x000e640008000800 */
[----:B-1----:R-:W-:-:S07]  /*01b0*/  IMAD.U32 R0, RZ, RZ, UR4 ;  /* 0x00000004ff007e24 */ /* 0x002fce000f8e00ff */
.L_x_54:
        /* <DEDUP_REMOVED lines=11> */
.L_x_53:
[----:B------:R-:W-:Y:S05]  /*0270*/  @P0 EXIT ;  /* 0x000000000000094d */ /* 0x000fea0003800000 */
[----:B------:R-:W1:Y:S01]  /*0280*/  S2UR UR5, SR_CgaCtaId ;  /* 0x00000000000579c3 */ /* 0x000e620000008800 */
[----:B------:R-:W-:Y:S01]  /*0290*/  UMOV UR4, 0x400 ;  /* 0x0000040000047882 */ /* 0x000fe20000000000 */
[----:B0-----:R-:W-:Y:S01]  /*02a0*/  IMAD.MOV.U32 R4, RZ, RZ, 0x3c257eb5 ;  /* 0x3c257eb5ff047424 */ /* 0x001fe200078e00ff */
[----:B------:R-:W0:Y:S01]  /*02b0*/  LDCU.64 UR6, c[0x0][0x358] ;  /* 0x00006b00ff0677ac */ /* 0x000e220008000a00 */
[----:B------:R-:W-:-:S04]  /*02c0*/  IMAD.MOV.U32 R3, RZ, RZ, 0x42c60000 ;  /* 0x42c60000ff037424 */ /* 0x000fc800078e00ff */
[----:B------:R-:W-:-:S04]  /*02d0*/  FFMA R3, R4, -R3, 1 ;  /* 0x3f80000004037423 */ /* 0x000fc80000000803 */
[----:B------:R-:W-:Y:S01]  /*02e0*/  FFMA R3, R3, R4, 0.010101010091602802277 ;  /* 0x3c257eb503037423 */ /* 0x000fe20000000004 */
[----:B-1----:R-:W-:-:S09]  /*02f0*/  ULEA UR4, UR5, UR4, 0x18 ;  /* 0x0000000405047291 */ /* 0x002fd2000f8ec0ff */
[----:B------:R-:W1:Y:S02]  /*0300*/  LDS R0, [UR4] ;  /* 0x00000004ff007984 */ /* 0x000e640008000800 */
[----:B-1----:R-:W1:Y:S01]  /*0310*/  FCHK P0, R0, 99 ;  /* 0x42c6000000007902 */ /* 0x002e620000000000 */
[----:B------:R-:W-:-:S04]  /*0320*/  FFMA R4, R0, R3, RZ ;  /* 0x0000000300047223 */ /* 0x000fc800000000ff */
[----:B------:R-:W-:-:S04]  /*0330*/  FFMA R5, R4, -99, R0 ;  /* 0xc2c6000004057823 */ /* 0x000fc80000000000 */
[----:B------:R-:W-:Y:S01]  /*0340*/  FFMA R7, R3, R5, R4 ;  /* 0x0000000503077223 */ /* 0x000fe20000000004 */
[----:B01----:R-:W-:Y:S06]  /*0350*/  @!P0 BRA `(.L_x_55) ;  /* 0x0000000000088947 */ /* 0x003fec0003800000 */
[----:B------:R-:W-:-:S07]  /*0360*/  MOV R4, 0x380 ;  /* 0x0000038000047802 */ /* 0x000fce0000000f00 */
[----:B------:R-:W-:Y:S05]  /*0370*/  CALL.REL.NOINC `($__internal_3_$__cuda_sm3x_div_rn_noftz_f32_slowpath) ;  /* 0x0000000000107944 */ /* 0x000fea0003c00000 */
.L_x_55:
[----:B------:R-:W0:Y:S02]  /*0380*/  LDC.64 R4, c[0x0][0x380] ;  /* 0x0000e000ff047b82 */ /* 0x000e240000000a00 */
[----:B0-----:R-:W-:-:S05]  /*0390*/  IMAD.WIDE.U32 R2, R2, 0x4, R4 ;  /* 0x0000000402027825 */ /* 0x001fca00078e0004 */
[----:B------:R-:W-:Y:S01]  /*03a0*/  STG.E desc[UR6][R2.64], R7 ;  /* 0x0000000702007986 */ /* 0x000fe2000c101906 */
[----:B------:R-:W-:Y:S05]  /*03b0*/  EXIT ;  /* 0x000000000000794d */ /* 0x000fea0003800000 */
        .weak           $__internal_3_$__cuda_sm3x_div_rn_noftz_f32_slowpath
        .type           $__internal_3_$__cuda_sm3x_div_rn_noftz_f32_slowpath,@function
        .size           $__internal_3_$__cuda_sm3x_div_rn_noftz_f32_slowpath,(.L_x_82 - $__internal_3_$__cuda_sm3x_div_rn_noftz_f32_slowpath)
$__internal_3_$__cuda_sm3x_div_rn_noftz_f32_slowpath:
[--C-:B------:R-:W-:Y:S01]  /*03c0*/  SHF.R.U32.HI R3, RZ, 0x17, R0.reuse ;  /* 0x00000017ff037819 */ /* 0x100fe20000011600 */
[----:B------:R-:W-:-:S03]  /*03d0*/  IMAD.MOV.U32 R5, RZ, RZ, R0 ;  /* 0x000000ffff057224 */ /* 0x000fc600078e0000 */
[----:B------:R-:W-:-:S05]  /*03e0*/  LOP3.LUT R3, R3, 0xff, RZ, 0xc0, !PT ;  /* 0x000000ff03037812 */ /* 0x000fca00078ec0ff */
[----:B------:R-:W-:-:S05]  /*03f0*/  VIADD R7, R3, 0xffffffff ;  /* 0xffffffff03077836 */ /* 0x000fca0000000000 */
[----:B------:R-:W-:-:S13]  /*0400*/  ISETP.GT.U32.OR P0, PT, R7, 0xfd, !PT ;  /* 0x000000fd0700780c */ /* 0x000fda0007f04470 */
[----:B------:R-:W-:Y:S01]  /*0410*/  @!P0 IMAD.MOV.U32 R6, RZ, RZ, RZ ;  /* 0x000000ffff068224 */ /* 0x000fe200078e00ff */
[----:B------:R-:W-:Y:S06]  /*0420*/  @!P0 BRA `(.L_x_56) ;  /* 0x00000000003c8947 */ /* 0x000fec0003800000 */
[----:B------:R-:W-:-:S13]  /*0430*/  FSETP.GTU.FTZ.AND P0, PT, |R0|, +INF , PT ;  /* 0x7f8000000000780b */ /* 0x000fda0003f1c200 */
[----:B------:R-:W-:Y:S05]  /*0440*/  @P0 BRA `(.L_x_57) ;  /* 0x0000000400280947 */ /* 0x000fea0003800000 */
[----:B------:R-:W-:-:S05]  /*0450*/  IMAD.MOV.U32 R6, RZ, RZ, 0x42c60000 ;  /* 0x42c60000ff067424 */ /* 0x000fca00078e00ff */
[----:B------:R-:W-:-:S13]  /*0460*/  LOP3.LUT P0, RZ, R6, 0x7fffffff, R5, 0xc8, !PT ;  /* 0x7fffffff06ff7812 */ /* 0x000fda000780c805 */
[----:B------:R-:W-:Y:S05]  /*0470*/  @!P0 BRA `(.L_x_58) ;  /* 0x0000000400148947 */ /* 0x000fea0003800000 */
[----:B------:R-:W-:-:S13]  /*0480*/  LOP3.LUT P0, RZ, R5, 0x7fffffff, RZ, 0xc0, !PT ;  /* 0x7fffffff05ff7812 */ /* 0x000fda000780c0ff */
[----:B------:R-:W-:Y:S05]  /*0490*/  @!P0 BRA `(.L_x_59) ;  /* 0x0000000400048947 */ /* 0x000fea0003800000 */
[----:B------:R-:W-:Y:S02]  /*04a0*/  FSETP.NEU.FTZ.AND P0, PT, |R0|, +INF , PT ;  /* 0x7f8000000000780b */ /* 0x000fe40003f1d200 */
[----:B------:R-:W-:-:S04]  /*04b0*/  LOP3.LUT P1, RZ, R6, 0x7fffffff, RZ, 0xc0, !PT ;  /* 0x7fffffff06ff7812 */ /* 0x000fc8000782c0ff */
[----:B------:R-:W-:-:S13]  /*04c0*/  PLOP3.LUT P0, PT, P0, P1, PT, 0x2f, 0xf2 ;  /* 0x0000000000f2781c */ /* 0x000fda0000702577 */
[----:B------:R-:W-:Y:S05]  /*04d0*/  @P0 BRA `(.L_x_60) ;  /* 0x0000000000e80947 */ /* 0x000fea0003800000 */
[----:B------:R-:W-:-:S13]  /*04e0*/  ISETP.GE.AND P0, PT, R7, RZ, PT ;  /* 0x000000ff0700720c */ /* 0x000fda0003f06270 */
[----:B------:R-:W-:Y:S02]  /*04f0*/  @P0 IMAD.MOV.U32 R6, RZ, RZ, RZ ;  /* 0x000000ffff060224 */ /* 0x000fe400078e00ff */
[----:B------:R-:W-:Y:S01]  /*0500*/  @!P0 FFMA R5, R0, 1.84467440737095516160e+19, RZ ;  /* 0x5f80000000058823 */ /* 0x000fe200000000ff */
[----:B------:R-:W-:-:S07]  /*0510*/  @!P0 IMAD.MOV.U32 R6, RZ, RZ, -0x40 ;  /* 0xffffffc0ff068424 */ /* 0x000fce00078e00ff */
.L_x_56:
[----:B------:R-:W-:Y:S01]  /*0520*/  UMOV UR4, 0x42c60000 ;  /* 0x42c6000000047882 */ /* 0x000fe20000000000 */
[----:B------:R-:W-:Y:S01]  /*0530*/  VIADD R3, R3, 0xffffff81 ;  /* 0xffffff8103037836 */ /* 0x000fe20000000000 */
[----:B------:R-:W-:-:S03]  /*0540*/  UIADD3 UR4, UPT, UPT, UR4, -0x3000000, URZ ;  /* 0xfd00000004047890 */ /* 0x000fc6000fffe0ff */
[----:B------:R-:W-:Y:S01]  /*0550*/  IMAD R0, R3, -0x800000, R5 ;  /* 0xff80000003007824 */ /* 0x000fe200078e0205 */
[----:B------:R-:W-:Y:S02]  /*0560*/  IADD3 R6, PT, PT, R6, -0x6, R3 ;  /* 0xfffffffa06067810 */ /* 0x000fe40007ffe003 */
        /* <DEDUP_REMOVED lines=23> */
[C---:B------:R-:W-:Y:S01]  /*06e0*/  VIADD R6, R10.reuse, 0x20 ;  /* 0x000000200a067836 */ /* 0x040fe20000000000 */
[C---:B------:R-:W-:Y:S02]  /*06f0*/  ISETP.NE.AND P2, PT, R10.reuse, RZ, PT ;  /* 0x000000ff0a00720c */ /* 0x040fe40003f45270 */
[----:B------:R-:W-:Y:S02]  /*0700*/  ISETP.NE.AND P1, PT, R10, RZ, PT ;  /* 0x000000ff0a00720c */ /* 0x000fe40003f25270 */
[----:B------:R-:W-:Y:S01]  /*0710*/  LOP3.LUT R3, R0, 0x7fffff, RZ, 0xc0, !PT ;  /* 0x007fffff00037812 */ /* 0x000fe200078ec0ff */
[CCC-:B------:R-:W-:Y:S01]  /*0720*/  FFMA.RP R0, R7.reuse, R9.reuse, R8.reuse ;  /* 0x0000000907007223 */ /* 0x1c0fe20000008008 */
[----:B------:R-:W-:Y:S01]  /*0730*/  FFMA.RM R7, R7, R9, R8 ;  /* 0x0000000907077223 */ /* 0x000fe20000004008 */
[----:B------:R-:W-:Y:S01]  /*0740*/  IMAD.MOV R8, RZ, RZ, -R10 ;  /* 0x000000ffff087224 */ /* 0x000fe200078e0a0a */
[----:B------:R-:W-:-:S03]  /*0750*/  LOP3.LUT R3, R3, 0x800000, RZ, 0xfc, !PT ;  /* 0x0080000003037812 */ /* 0x000fc600078efcff */
        /* <DEDUP_REMOVED lines=13> */
.L_x_62:
[----:B------:R-:W-:-:S04]  /*0830*/  LOP3.LUT R5, R5, 0x80000000, RZ, 0xc0, !PT ;  /* 0x8000000005057812 */ /* 0x000fc800078ec0ff */
[----:B------:R-:W-:Y:S01]  /*0840*/  LOP3.LUT R5, R5, 0x7f800000, RZ, 0xfc, !PT ;  /* 0x7f80000005057812 */ /* 0x000fe200078efcff */
[----:B------:R-:W-:Y:S06]  /*0850*/  BRA `(.L_x_63) ;  /* 0x0000000000287947 */ /* 0x000fec0003800000 */
.L_x_61:
[----:B------:R-:W-:Y:S01]  /*0860*/  IMAD R5, R6, 0x800000, R5 ;  /* 0x0080000006057824 */ /* 0x000fe200078e0205 */
[----:B------:R-:W-:Y:S06]  /*0870*/  BRA `(.L_x_63) ;  /* 0x0000000000207947 */ /* 0x000fec0003800000 */
.L_x_60:
[----:B------:R-:W-:-:S04]  /*0880*/  LOP3.LUT R5, R6, 0x80000000, R5, 0x48, !PT ;  /* 0x8000000006057812 */ /* 0x000fc800078e4805 */
[----:B------:R-:W-:Y:S01]  /*0890*/  LOP3.LUT R5, R5, 0x7f800000, RZ, 0xfc, !PT ;  /* 0x7f80000005057812 */ /* 0x000fe200078efcff */
[----:B------:R-:W-:Y:S06]  /*08a0*/  BRA `(.L_x_63) ;  /* 0x0000000000147947 */ /* 0x000fec0003800000 */
.L_x_59:
[----:B------:R-:W-:Y:S01]  /*08b0*/  LOP3.LUT R5, R6, 0x80000000, R5, 0x48, !PT ;  /* 0x8000000006057812 */ /* 0x000fe200078e4805 */
[----:B------:R-:W-:Y:S06]  /*08c0*/  BRA `(.L_x_63) ;  /* 0x00000000000c7947 */ /* 0x000fec0003800000 */
.L_x_58:
[----:B------:R-:W0:Y:S01]  /*08d0*/  MUFU.RSQ R5, -QNAN ;  /* 0xffc0000000057908 */ /* 0x000e220000001400 */
[----:B------:R-:W-:Y:S05]  /*08e0*/  BRA `(.L_x_63) ;  /* 0x0000000000047947 */ /* 0x000fea0003800000 */
.L_x_57:
[----:B------:R-:W-:-:S07]  /*08f0*/  FADD.FTZ R5, R0, 99 ;  /* 0x42c6000000057421 */ /* 0x000fce0000010000 */
.L_x_63:
[----:B0-----:R-:W-:Y:S02]  /*0900*/  IMAD.MOV.U32 R7, RZ, RZ, R5 ;  /* 0x000000ffff077224 */ /* 0x001fe400078e0005 */
[----:B------:R-:W-:-:S04]  /*0910*/  IMAD.MOV.U32 R5, RZ, RZ, 0x0 ;  /* 0x00000000ff057424 */ /* 0x000fc800078e00ff */
[----:B------:R-:W-:Y:S05]  /*0920*/  RET.REL.NODEC R4 `(_Z15GReduceAverageRPfii) ;  /* 0xfffffff404b47950 */ /* 0x000fea0003c3ffff */
.L_x_64:
        /* <DEDUP_REMOVED lines=13> */
.L_x_82:


//--------------------- .text._Z15GPercentReturnsPfS_i --------------------------
	.section	.text._Z15GPercentReturnsPfS_i,"ax",@progbits
	.align	128
        .global         _Z15GPercentReturnsPfS_i
        .type           _Z15GPercentReturnsPfS_i,@function
        .size           _Z15GPercentReturnsPfS_i,(.L_x_83 - _Z15GPercentReturnsPfS_i)
        .other          _Z15GPercentReturnsPfS_i,@"STO_CUDA_ENTRY STV_DEFAULT"
_Z15GPercentReturnsPfS_i:
.text._Z15GPercentReturnsPfS_i:
[----:B------:R-:W-:Y:S01]  /*0000*/  LDC R1, c[0x0][0x37c] ;  /* 0x0000df00ff017b82 */ /* 0x000fe20000000800 */
[----:B------:R-:W0:Y:S07]  /*0010*/  S2R R8, SR_CTAID.X ;  /* 0x0000000000087919 */ /* 0x000e2e0000002500 */
[----:B------:R-:W1:Y:S01]  /*0020*/  LDC.64 R2, c[0x0][0x380] ;  /* 0x0000e000ff027b82 */ /* 0x000e620000000a00 */
[----:B------:R-:W2:Y:S01]  /*0030*/  LDCU.64 UR6, c[0x0][0x358] ;  /* 0x00006b00ff0677ac */ /* 0x000ea20008000a00 */
[----:B------:R-:W0:Y:S02]  /*0040*/  S2R R7, SR_TID.X ;  /* 0x0000000000077919 */ /* 0x000e240000002100 */
[----:B0-----:R-:W-:-:S04]  /*0050*/  IMAD R5, R8, 0x64, R7 ;  /* 0x0000006408057824 */ /* 0x001fc800078e0207 */
[----:B-1----:R-:W-:-:S06]  /*0060*/  IMAD.WIDE.U32 R2, R5, 0x4, R2 ;  /* 0x0000000405027825 */ /* 0x002fcc00078e0002 */
[----:B--2---:R-:W2:Y:S01]  /*0070*/  LDG.E R2, desc[UR6][R2.64] ;  /* 0x0000000602027981 */ /* 0x004ea2000c1e1900 */
[----:B------:R-:W0:Y:S01]  /*0080*/  S2UR UR5, SR_CgaCtaId ;  /* 0x00000000000579c3 */ /* 0x000e220000008800 */
[----:B------:R-:W-:Y:S01]  /*0090*/  UMOV UR4, 0x400 ;  /* 0x0000040000047882 */ /* 0x000fe20000000000 */
[----:B------:R-:W-:Y:S01]  /*00a0*/  ISETP.NE.AND P0, PT, R7, 0x63, PT ;  /* 0x000000630700780c */ /* 0x000fe20003f05270 */
[----:B0-----:R-:W-:-:S06]  /*00b0*/  ULEA UR4, UR5, UR4, 0x18 ;  /* 0x0000000405047291 */ /* 0x001fcc000f8ec0ff */
[----:B------:R-:W-:-:S05]  /*00c0*/  LEA R7, R7, UR4, 0x2 ;  /* 0x0000000407077c11 */ /* 0x000fca000f8e10ff */
[----:B--2---:R0:W-:Y:S01]  /*00d0*/  STS [R7], R2 ;  /* 0x0000000207007388 */ /* 0x0041e20000000800 */
[----:B------:R-:W-:Y:S06]  /*00e0*/  BAR.SYNC.DEFER_BLOCKING 0x0 ;  /* 0x0000000000007b1d */ /* 0x000fec0000010000 */
[----:B------:R-:W-:Y:S05]  /*00f0*/  @!P0 EXIT ;  /* 0x000000000000894d */ /* 0x000fea0003800000 */
[----:B------:R-:W0:Y:S01]  /*0100*/  LDS R3, [R7] ;  /* 0x0000000007037984 */ /* 0x000e220000000800 */
[----:B------:R-:W-:Y:S03]  /*0110*/  BSSY.RECONVERGENT B0, `(.L_x_65) ;  /* 0x000000f000007945 */ /* 0x000fe60003800200 */
[----:B------:R-:W1:Y:S01]  /*0120*/  LDS R0, [R7+0x4] ;  /* 0x0000040007007984 */ /* 0x000e620000000800 */
[----:B0-----:R-:W0:Y:S01]  /*0130*/  MUFU.RCP R2, R3 ;  /* 0x0000000300027308 */ /* 0x001e220000001000 */
[----:B-1----:R-:W-:-:S07]  /*0140*/  FADD R0, R0, -R3 ;  /* 0x8000000300007221 */ /* 0x002fce0000000000 */
[----:B------:R-:W1:Y:S01]  /*0150*/  FCHK P0, R0, R3 ;  /* 0x0000000300007302 */ /* 0x000e620000000000 */
[----:B0-----:R-:W-:-:S04]  /*0160*/  FFMA R9, -R3, R2, 1 ;  /* 0x3f80000003097423 */ /* 0x001fc80000000102 */
[----:B------:R-:W-:Y:S01]  /*0170*/  FFMA R9, R2, R9, R2 ;  /* 0x0000000902097223 */ /* 0x000fe20000000002 */
[----:B------:R-:W-:-:S03]  /*0180*/  IMAD.IADD R2, R5, 0x1, -R8 ;  /* 0x0000000105027824 */ /* 0x000fc600078e0a08 */
[----:B------:R-:W-:-:S04]  /*0190*/  FFMA R4, R0, R9, RZ ;  /* 0x0000000900047223 */ /* 0x000fc800000000ff */
[----:B------:R-:W-:-:S04]  /*01a0*/  FFMA R6, -R3, R4, R0 ;  /* 0x0000000403067223 */ /* 0x000fc80000000100 */
[----:B------:R-:W-:Y:S01]  /*01b0*/  FFMA R9, R9, R6, R4 ;  /* 0x0000000609097223 */ /* 0x000fe20000000004 */
[----:B-1----:R-:W-:Y:S06]  /*01c0*/  @!P0 BRA `(.L_x_66) ;  /* 0x00000000000c8947 */ /* 0x002fec0003800000 */
[----:B------:R-:W-:-:S07]  /*01d0*/  MOV R4, 0x1f0 ;  /* 0x000001f000047802 */ /* 0x000fce0000000f00 */
[----:B------:R-:W-:Y:S05]  /*01e0*/  CALL.REL.NOINC `($__internal_4_$__cuda_sm3x_div_rn_noftz_f32_slowpath) ;  /* 0x0000000000187944 */ /* 0x000fea0003c00000 */
[----:B------:R-:W-:-:S07]  /*01f0*/  IMAD.MOV.U32 R9, RZ, RZ, R0 ;  /* 0x000000ffff097224 */ /* 0x000fce00078e0000 */
.L_x_66:
[----:B------:R-:W-:Y:S05]  /*0200*/  BSYNC.RECONVERGENT B0 ;  /* 0x0000000000007941 */ /* 0x000fea0003800200 */
.L_x_65:
[----:B------:R-:W0:Y:S02]  /*0210*/  LDC.64 R4, c[0x0][0x388] ;  /* 0x0000e200ff047b82 */ /* 0x000e240000000a00 */
[----:B0-----:R-:W-:-:S05]  /*0220*/  IMAD.WIDE.U32 R2, R2, 0x4, R4 ;  /* 0x0000000402027825 */ /* 0x001fca00078e0004 */
[----:B------:R-:W-:Y:S01]  /*0230*/  STG.E desc[UR6][R2.64], R9 ;  /* 0x0000000902007986 */ /* 0x000fe2000c101906 */
[----:B------:R-:W-:Y:S05]  /*0240*/  EXIT ;  /* 0x000000000000794d */ /* 0x000fea0003800000 */
        .weak           $__internal_4_$__cuda_sm3x_div_rn_noftz_f32_slowpath
        .type           $__internal_4_$__cuda_sm3x_div_rn_noftz_f32_slowpath,@function
        .size           $__internal_4_$__cuda_sm3x_div_rn_noftz_f32_slowpath,(.L_x_83 - $__internal_4_$__cuda_sm3x_div_rn_noftz_f32_slowpath)
$__internal_4_$__cuda_sm3x_div_rn_noftz_f32_slowpath:
        /* <DEDUP_REMOVED lines=36> */
.L_x_68:
[----:B------:R-:W-:Y:S01]  /*0490*/  LEA R3, R6, 0xc0800000, 0x17 ;  /* 0xc080000006037811 */ /* 0x000fe200078eb8ff */
[----:B------:R-:W-:Y:S01]  /*04a0*/  VIADD R5, R5, 0xffffff81 ;  /* 0xffffff8105057836 */ /* 0x000fe20000000000 */
[----:B------:R-:W-:Y:S03]  /*04b0*/  BSSY.RECONVERGENT B2, `(.L_x_73) ;  /* 0x0000035000027945 */ /* 0x000fe60003800200 */
[----:B------:R-:W-:Y:S01]  /*04c0*/  IMAD.IADD R3, R8, 0x1, -R3 ;  /* 0x0000000108037824 */ /* 0x000fe200078e0a03 */
[C---:B------:R-:W-:Y:S01]  /*04d0*/  IADD3 R6, PT, PT, R5.reuse, 0x7f, -R6 ;  /* 0x0000007f05067810 */ /* 0x040fe20007ffe806 */
[----:B------:R-:W-:Y:S02]  /*04e0*/  IMAD R0, R5, -0x800000, R7 ;  /* 0xff80000005007824 */ /* 0x000fe400078e0207 */
[----:B------:R-:W0:Y:S01]  /*04f0*/  MUFU.RCP R8, R3 ;  /* 0x0000000300087308 */ /* 0x000e220000001000 */
[----:B------:R-:W-:Y:S01]  /*0500*/  FADD.FTZ R11, -R3, -RZ ;  /* 0x800000ff030b7221 */ /* 0x000fe20000010100 */
[----:B------:R-:W-:-:S03]  /*0510*/  IMAD.IADD R6, R6, 0x1, R9 ;  /* 0x0000000106067824 */ /* 0x000fc600078e0209 */
        /* <DEDUP_REMOVED lines=21> */
[CCC-:B------:R-:W-:Y:S01]  /*0670*/  FFMA.RM R6, R10.reuse, R8.reuse, R7.reuse ;  /* 0x000000080a067223 */ /* 0x1c0fe20000004007 */
[C---:B------:R-:W-:Y:S02]  /*0680*/  ISETP.NE.AND P2, PT, R9.reuse, RZ, PT ;  /* 0x000000ff0900720c */ /* 0x040fe40003f45270 */
[----:B------:R-:W-:Y:S02]  /*0690*/  ISETP.NE.AND P1, PT, R9, RZ, PT ;  /* 0x000000ff0900720c */ /* 0x000fe40003f25270 */
[----:B------:R-:W-:Y:S01]  /*06a0*/  LOP3.LUT R5, R3, 0x7fffff, RZ, 0xc0, !PT ;  /* 0x007fffff03057812 */ /* 0x000fe200078ec0ff */
[----:B------:R-:W-:Y:S01]  /*06b0*/  FFMA.RP R3, R10, R8, R7 ;  /* 0x000000080a037223 */ /* 0x000fe20000008007 */
[----:B------:R-:W-:Y:S02]  /*06c0*/  VIADD R8, R9, 0x20 ;  /* 0x0000002009087836 */ /* 0x000fe40000000000 */
[----:B------:R-:W-:Y:S01]  /*06d0*/  LOP3.LUT R5, R5, 0x800000, RZ, 0xfc, !PT ;  /* 0x0080000005057812 */ /* 0x000fe200078efcff */
[----:B------:R-:W-:Y:S01]  /*06e0*/  IMAD.MOV R7, RZ, RZ, -R9 ;  /* 0x000000ffff077224 */ /* 0x000fe200078e0a09 */
[----:B------:R-:W-:-:S02]  /*06f0*/  FSETP.NEU.FTZ.AND P0, PT, R3, R6, PT ;  /* 0x000000060300720b */ /* 0x000fc40003f1d000 */
[----:B------:R-:W-:Y:S02]  /*0700*/  SHF.L.U32 R8, R5, R8, RZ ;  /* 0x0000000805087219 */ /* 0x000fe400000006ff */
[----:B------:R-:W-:Y:S02]  /*0710*/  SEL R6, R7, RZ, P2 ;  /* 0x000000ff07067207 */ /* 0x000fe40001000000 */
[----:B------:R-:W-:Y:S02]  /*0720*/  ISETP.NE.AND P1, PT, R8, RZ, P1 ;  /* 0x000000ff0800720c */ /* 0x000fe40000f25270 */
[----:B------:R-:W-:Y:S02]  /*0730*/  SHF.R.U32.HI R6, RZ, R6, R5 ;  /* 0x00000006ff067219 */ /* 0x000fe40000011605 */
[----:B------:R-:W-:Y:S02]  /*0740*/  PLOP3.LUT P0, PT, P0, P1, PT, 0xf8, 0x8f ;  /* 0x00000000008f781c */ /* 0x000fe40000703f70 */
[----:B------:R-:W-:-:S02]  /*0750*/  SHF.R.U32.HI R8, RZ, 0x1, R6 ;  /* 0x00000001ff087819 */ /* 0x000fc40000011606 */
[----:B------:R-:W-:-:S04]  /*0760*/  SEL R3, RZ, 0x1, !P0 ;  /* 0x00000001ff037807 */ /* 0x000fc80004000000 */
[----:B------:R-:W-:-:S04]  /*0770*/  LOP3.LUT R3, R3, 0x1, R8, 0xf8, !PT ;  /* 0x0000000103037812 */ /* 0x000fc800078ef808 */
[----:B------:R-:W-:-:S05]  /*0780*/  LOP3.LUT R3, R3, R6, RZ, 0xc0, !PT ;  /* 0x0000000603037212 */ /* 0x000fca00078ec0ff */
[----:B------:R-:W-:-:S05]  /*0790*/  IMAD.IADD R3, R8, 0x1, R3 ;  /* 0x0000000108037824 */ /* 0x000fca00078e0203 */
[----:B------:R-:W-:Y:S01]  /*07a0*/  LOP3.LUT R0, R3, R0, RZ, 0xfc, !PT ;  /* 0x0000000003007212 */ /* 0x000fe200078efcff */
[----:B------:R-:W-:Y:S06]  /*07b0*/  BRA `(.L_x_76) ;  /* 0x0000000000107947 */ /* 0x000fec0003800000 */
.L_x_75:
[----:B------:R-:W-:-:S04]  /*07c0*/  LOP3.LUT R0, R0, 0x80000000, RZ, 0xc0, !PT ;  /* 0x8000000000007812 */ /* 0x000fc800078ec0ff */
[----:B------:R-:W-:Y:S01]  /*07d0*/  LOP3.LUT R0, R0, 0x7f800000, RZ, 0xfc, !PT ;  /* 0x7f80000000007812 */ /* 0x000fe200078efcff */
[----:B------:R-:W-:Y:S06]  /*07e0*/  BRA `(.L_x_76) ;  /* 0x0000000000047947 */ /* 0x000fec0003800000 */
.L_x_74:
[----:B------:R-:W-:-:S07]  /*07f0*/  IMAD R0, R6, 0x800000, R0 ;  /* 0x0080000006007824 */ /* 0x000fce00078e0200 */
.L_x_76:
[----:B------:R-:W-:Y:S05]  /*0800*/  BSYNC.RECONVERGENT B2 ;  /* 0x0000000000027941 */ /* 0x000fea0003800200 */
.L_x_73:
[----:B------:R-:W-:Y:S05]  /*0810*/  BRA `(.L_x_77) ;  /* 0x0000000000207947 */ /* 0x000fea0003800000 */
.L_x_72:
[----:B------:R-:W-:-:S04]  /*0820*/  LOP3.LUT R0, R8, 0x80000000, R7, 0x48, !PT ;  /* 0x8000000008007812 */ /* 0x000fc800078e4807 */
[----:B------:R-:W-:Y:S01]  /*0830*/  LOP3.LUT R0, R0, 0x7f800000, RZ, 0xfc, !PT ;  /* 0x7f80000000007812 */ /* 0x000fe200078efcff */
[----:B------:R-:W-:Y:S06]  /*0840*/  BRA `(.L_x_77) ;  /* 0x0000000000147947 */ /* 0x000fec0003800000 */
.L_x_71:
[----:B------:R-:W-:Y:S01]  /*0850*/  LOP3.LUT R0, R8, 0x80000000, R7, 0x48, !PT ;  /* 0x8000000008007812 */ /* 0x000fe200078e4807 */
[----:B------:R-:W-:Y:S06]  /*0860*/  BRA `(.L_x_77) ;  /* 0x00000000000c7947 */ /* 0x000fec0003800000 */
.L_x_70:
[----:B------:R-:W0:Y:S01]  /*0870*/  MUFU.RSQ R0, -QNAN ;  /* 0xffc0000000007908 */ /* 0x000e220000001400 */
[----:B------:R-:W-:Y:S05]  /*0880*/  BRA `(.L_x_77) ;  /* 0x0000000000047947 */ /* 0x000fea0003800000 */
.L_x_69:
[----:B------:R-:W-:-:S07]  /*0890*/  FADD.FTZ R0, R0, R3 ;  /* 0x0000000300007221 */ /* 0x000fce0000010000 */
.L_x_77:
[----:B------:R-:W-:Y:S05]  /*08a0*/  BSYNC.RECONVERGENT B1 ;  /* 0x0000000000017941 */ /* 0x000fea0003800200 */
.L_x_67:
[----:B------:R-:W-:-:S04]  /*08b0*/  IMAD.MOV.U32 R5, RZ, RZ, 0x0 ;  /* 0x00000000ff057424 */ /* 0x000fc800078e00ff */
[----:B0-----:R-:W-:Y:S05]  /*08c0*/  RET.REL.NODEC R4 `(_Z15GPercentReturnsPfS_i) ;  /* 0xfffffff404cc7950 */ /* 0x001fea0003c3ffff */
.L_x_78:
        /* <DEDUP_REMOVED lines=11> */
.L_x_83:


//--------------------- .nv.global.init           --------------------------
	.section	.nv.global.init,"aw",@progbits
	.align	4
.nv.global.init:
	.type		mrg32k3aM1SubSeq,@object
	.size		mrg32k3aM1SubSeq,(mrg32k3aM2SubSeq - mrg32k3aM1SubSeq)
mrg32k3aM1SubSeq:
        /*0000*/ 	.byte	0x0b, 0xcc, 0xee, 0x04, 0x73, 0x29, 0x8b, 0x6f, 0xf6, 0x53, 0x03, 0xf6, 0x23, 0xf6, 0xea, 0xda
        /* <DEDUP_REMOVED lines=125> */
	.type		mrg32k3aM2SubSeq,@object
	.size		mrg32k3aM2SubSeq,(mrg32k3aM1 - mrg32k3aM2SubSeq)
mrg32k3aM2SubSeq:
        /* <DEDUP_REMOVED lines=126> */
	.type		mrg32k3aM1,@object
	.size		mrg32k3aM1,(mrg32k3aM1Seq - mrg32k3aM1)
mrg32k3aM1:
        /* <DEDUP_REMOVED lines=144> */
	.type		mrg32k3aM1Seq,@object
	.size		mrg32k3aM1Seq,(mrg32k3aM2 - mrg32k3aM1Seq)
mrg32k3aM1Seq:
        /* <DEDUP_REMOVED lines=144> */
	.type		mrg32k3aM2,@object
	.size		mrg32k3aM2,(mrg32k3aM2Seq - mrg32k3aM2)
mrg32k3aM2:
        /* <DEDUP_REMOVED lines=144> */
	.type		mrg32k3aM2Seq,@object
	.size		mrg32k3aM2Seq,(precalc_xorwow_matrix - mrg32k3aM2Seq)
mrg32k3aM2Seq:
        /* <DEDUP_REMOVED lines=144> */
	.type		precalc_xorwow_matrix,@object
	.size		precalc_xorwow_matrix,(precalc_xorwow_offset_matrix - precalc_xorwow_matrix)
precalc_xorwow_matrix:
        /* <DEDUP_REMOVED lines=6400> */
	.type		precalc_xorwow_offset_matrix,@object
	.size		precalc_xorwow_offset_matrix,($str - precalc_xorwow_offset_matrix)
precalc_xorwow_offset_matrix:
        /* <DEDUP_REMOVED lines=6400> */
	.type		$str,@object
	.size		$str,(.L_12 - $str)
$str:
        /*353c0*/ 	.byte	0x25, 0x64, 0x0a, 0x00
.L_12:


//--------------------- .nv.shared._Z10GPortfolioPfS_ii --------------------------
	.section	.nv.shared._Z10GPortfolioPfS_ii,"aw",@nobits
	.sectionflags	@""
	.align	16
	.zero		1024


//--------------------- .nv.shared.reserved.0     --------------------------
	.section	.nv.shared.reserved.0,"aw",@nobits
	.weak		__nv_reservedSMEM_offset_0_alias
	.size		__nv_reservedSMEM_offset_0_alias, 0, 64
	.other		__nv_reservedSMEM_offset_0_alias,@"STO_CUDA_RESERVED_SHARED STV_DEFAULT"
__nv_reservedSMEM_offset_0_alias:
	.zero		0
	.zero		64


//--------------------- .nv.shared._Z11GCovariancePfi --------------------------
	.section	.nv.shared._Z11GCovariancePfi,"aw",@nobits
	.sectionflags	@""
	.align	16
	.zero		1024


//--------------------- .nv.shared._Z15GReduceAverageRPfii --------------------------
	.section	.nv.shared._Z15GReduceAverageRPfii,"aw",@nobits
	.sectionflags	@""
	.align	16
.nv.shared._Z15GReduceAverageRPfii:
	.zero		1424


//--------------------- .nv.shared._Z15GPercentReturnsPfS_i --------------------------
	.section	.nv.shared._Z15GPercentReturnsPfS_i,"aw",@nobits
	.sectionflags	@""
	.align	16
.nv.shared._Z15GPercentReturnsPfS_i:
	.zero		1424


//--------------------- .nv.constant0._Z10GPortfolioPfS_ii --------------------------
	.section	.nv.constant0._Z10GPortfolioPfS_ii,"a",@progbits
	.sectionflags	@""
	.align	4
.nv.constant0._Z10GPortfolioPfS_ii:
	.zero		920


//--------------------- .nv.constant0._Z11GCovariancePfi --------------------------
	.section	.nv.constant0._Z11GCovariancePfi,"a",@progbits
	.sectionflags	@""
	.align	4
.nv.constant0._Z11GCovariancePfi:
	.zero		908


//--------------------- .nv.constant0._Z15GReduceAverageRPfii --------------------------
	.section	.nv.constant0._Z15GReduceAverageRPfii,"a",@progbits
	.sectionflags	@""
	.align	4
.nv.constant0._Z15GReduceAverageRPfii:
	.zero		912


//--------------------- .nv.constant0._Z15GPercentReturnsPfS_i --------------------------
	.section	.nv.constant0._Z15GPercentReturnsPfS_i,"a",@progbits
	.sectionflags	@""
	.align	4
.nv.constant0._Z15GPercentReturnsPfS_i:
	.zero		916


//--------------------- SYMBOLS --------------------------

	.type		.nv.reservedSmem.offset0,@object
	.size		.nv.reservedSmem.offset0,0x4
	.type		.nv.reservedSmem.cap,@object
	.size		.nv.reservedSmem.cap,0x4
	.type		vprintf,@function
